	.headerflags	@"EF_CUDA_TEXMODE_UNIFIED EF_CUDA_64BIT_ADDRESS EF_CUDA_ACCELERATORS EF_CUDA_SM90 EF_CUDA_VIRTUAL_SM(EF_CUDA_SM90)"
	.elftype	@"ET_EXEC"


//--------------------- .nv.info                  --------------------------
	.section	.nv.info,"",@"SHT_CUDA_INFO"
	.align	4


	//----- nvinfo : EIATTR_REGCOUNT
	.align		4
        /*0000*/ 	.byte	0x04, 0x2f
        /*0002*/ 	.short	(.L_1 - .L_0)
	.align		4
.L_0:
        /*0004*/ 	.word	index@(triton_poi_fused_cat_90)
        /*0008*/ 	.word	0x0000002c


	//----- nvinfo : EIATTR_MIN_STACK_SIZE
	.align		4
.L_1:
        /*000c*/ 	.byte	0x04, 0x12
        /*000e*/ 	.short	(.L_3 - .L_2)
	.align		4
.L_2:
        /*0010*/ 	.word	index@(triton_poi_fused_cat_90)
        /*0014*/ 	.word	0x00000000


	//----- nvinfo : EIATTR_FRAME_SIZE
	.align		4
.L_3:
        /*0018*/ 	.byte	0x04, 0x11
        /*001a*/ 	.short	(.L_5 - .L_4)
	.align		4
.L_4:
        /*001c*/ 	.word	index@(triton_poi_fused_cat_90)
        /*0020*/ 	.word	0x00000000


	//----- nvinfo : EIATTR_MIN_STACK_SIZE
	.align		4
.L_5:
        /*0024*/ 	.byte	0x04, 0x12
        /*0026*/ 	.short	(.L_7 - .L_6)
	.align		4
.L_6:
        /*0028*/ 	.word	index@(triton_poi_fused_cat_90)
        /*002c*/ 	.word	0x00000000
.L_7:


//--------------------- .nv.info.triton_poi_fused_cat_90 --------------------------
	.section	.nv.info.triton_poi_fused_cat_90,"",@"SHT_CUDA_INFO"
	.sectionflags	@""
	.align	4


	//----- nvinfo : EIATTR_CUDA_API_VERSION
	.align		4
        /*0000*/ 	.byte	0x04, 0x37
        /*0002*/ 	.short	(.L_9 - .L_8)
.L_8:
        /*0004*/ 	.word	0x0000007c


	//----- nvinfo : EIATTR_KPARAM_INFO
	.align		4
.L_9:
        /*0008*/ 	.byte	0x04, 0x17
        /*000a*/ 	.short	(.L_11 - .L_10)
.L_10:
        /*000c*/ 	.word	0x00000000
        /*0010*/ 	.short	0x0009
        /*0012*/ 	.short	0x0048
        /*0014*/ 	.byte	0x00, 0xf0, 0x11, 0x00


	//----- nvinfo : EIATTR_KPARAM_INFO
	.align		4
.L_11:
        /*0018*/ 	.byte	0x04, 0x17
        /*001a*/ 	.short	(.L_13 - .L_12)
.L_12:
        /*001c*/ 	.word	0x00000000
        /*0020*/ 	.short	0x0008
        /*0022*/ 	.short	0x0040
        /*0024*/ 	.byte	0x00, 0xf4, 0x21, 0x00


	//----- nvinfo : EIATTR_KPARAM_INFO
	.align		4
.L_13:
        /*0028*/ 	.byte	0x04, 0x17
        /*002a*/ 	.short	(.L_15 - .L_14)
.L_14:
        /*002c*/ 	.word	0x00000000
        /*0030*/ 	.short	0x0007
        /*0032*/ 	.short	0x0038
        /*0034*/ 	.byte	0x00, 0xf4, 0x21, 0x00


	//----- nvinfo : EIATTR_KPARAM_INFO
	.align		4
.L_15:
        /*0038*/ 	.byte	0x04, 0x17
        /*003a*/ 	.short	(.L_17 - .L_16)
.L_16:
        /*003c*/ 	.word	0x00000000
        /*0040*/ 	.short	0x0006
        /*0042*/ 	.short	0x0030
        /*0044*/ 	.byte	0x00, 0xf4, 0x21, 0x00


	//----- nvinfo : EIATTR_KPARAM_INFO
	.align		4
.L_17:
        /*0048*/ 	.byte	0x04, 0x17
        /*004a*/ 	.short	(.L_19 - .L_18)
.L_18:
        /*004c*/ 	.word	0x00000000
        /*0050*/ 	.short	0x0005
        /*0052*/ 	.short	0x0028
        /*0054*/ 	.byte	0x00, 0xf4, 0x21, 0x00


	//----- nvinfo : EIATTR_KPARAM_INFO
	.align		4
.L_19:
        /*0058*/ 	.byte	0x04, 0x17
        /*005a*/ 	.short	(.L_21 - .L_20)
.L_20:
        /*005c*/ 	.word	0x00000000
        /*0060*/ 	.short	0x0004
        /*0062*/ 	.short	0x0020
        /*0064*/ 	.byte	0x00, 0xf4, 0x21, 0x00


	//----- nvinfo : EIATTR_KPARAM_INFO
	.align		4
.L_21:
        /*0068*/ 	.byte	0x04, 0x17
        /*006a*/ 	.short	(.L_23 - .L_22)
.L_22:
        /*006c*/ 	.word	0x00000000
        /*0070*/ 	.short	0x0003
        /*0072*/ 	.short	0x0018
        /*0074*/ 	.byte	0x00, 0xf4, 0x21, 0x00


	//----- nvinfo : EIATTR_KPARAM_INFO
	.align		4
.L_23:
        /*0078*/ 	.byte	0x04, 0x17
        /*007a*/ 	.short	(.L_25 - .L_24)
.L_24:
        /*007c*/ 	.word	0x00000000
        /*0080*/ 	.short	0x0002
        /*0082*/ 	.short	0x0010
        /*0084*/ 	.byte	0x00, 0xf4, 0x21, 0x00


	//----- nvinfo : EIATTR_KPARAM_INFO
	.align		4
.L_25:
        /*0088*/ 	.byte	0x04, 0x17
        /*008a*/ 	.short	(.L_27 - .L_26)
.L_26:
        /*008c*/ 	.word	0x00000000
        /*0090*/ 	.short	0x0001
        /*0092*/ 	.short	0x0008
        /*0094*/ 	.byte	0x00, 0xf4, 0x21, 0x00


	//----- nvinfo : EIATTR_KPARAM_INFO
	.align		4
.L_27:
        /*0098*/ 	.byte	0x04, 0x17
        /*009a*/ 	.short	(.L_29 - .L_28)
.L_28:
        /*009c*/ 	.word	0x00000000
        /*00a0*/ 	.short	0x0000
        /*00a2*/ 	.short	0x0000
        /*00a4*/ 	.byte	0x00, 0xf4, 0x21, 0x00


	//----- nvinfo : EIATTR_SPARSE_MMA_MASK
	.align		4
.L_29:
        /*00a8*/ 	.byte	0x03, 0x50
        /*00aa*/ 	.short	0x0000


	//----- nvinfo : EIATTR_MAXREG_COUNT
	.align		4
        /*00ac*/ 	.byte	0x03, 0x1b
        /*00ae*/ 	.short	0x00ff


	//----- nvinfo : EIATTR_EXIT_INSTR_OFFSETS
	.align		4
        /*00b0*/ 	.byte	0x04, 0x1c
        /*00b2*/ 	.short	(.L_31 - .L_30)


	//   ....[0]....
.L_30:
        /*00b4*/ 	.word	0x00001d90


	//----- nvinfo : EIATTR_REQNTID
	.align		4
.L_31:
        /*00b8*/ 	.byte	0x04, 0x10
        /*00ba*/ 	.short	(.L_33 - .L_32)
.L_32:
        /*00bc*/ 	.word	0x00000080
        /*00c0*/ 	.word	0x00000001
        /*00c4*/ 	.word	0x00000001


	//----- nvinfo : EIATTR_CBANK_PARAM_SIZE
	.align		4
.L_33:
        /*00c8*/ 	.byte	0x03, 0x19
        /*00ca*/ 	.short	0x004c


	//----- nvinfo : EIATTR_PARAM_CBANK
	.align		4
        /*00cc*/ 	.byte	0x04, 0x0a
        /*00ce*/ 	.short	(.L_35 - .L_34)
	.align		4
.L_34:
        /*00d0*/ 	.word	index@(.nv.constant0.triton_poi_fused_cat_90)
        /*00d4*/ 	.short	0x0210
        /*00d6*/ 	.short	0x004c


	//----- nvinfo : EIATTR_SW_WAR
	.align		4
.L_35:
        /*00d8*/ 	.byte	0x04, 0x36
        /*00da*/ 	.short	(.L_37 - .L_36)
.L_36:
        /*00dc*/ 	.word	0x00000008
.L_37:


//--------------------- .nv.callgraph             --------------------------
	.section	.nv.callgraph,"",@"SHT_CUDA_CALLGRAPH"
	.align	4
	.sectionentsize	8
	.align		4
        /*0000*/ 	.word	0x00000000
	.align		4
        /*0004*/ 	.word	0xffffffff
	.align		4
        /*0008*/ 	.word	0x00000000
	.align		4
        /*000c*/ 	.word	0xfffffffe
	.align		4
        /*0010*/ 	.word	0x00000000
	.align		4
        /*0014*/ 	.word	0xfffffffd
	.align		4
        /*0018*/ 	.word	0x00000000
	.align		4
        /*001c*/ 	.word	0xfffffffc


//--------------------- .text.triton_poi_fused_cat_90 --------------------------
	.section	.text.triton_poi_fused_cat_90,"ax",@progbits
	.align	128
        .global         triton_poi_fused_cat_90
        .type           triton_poi_fused_cat_90,@function
        .size           triton_poi_fused_cat_90,(.L_x_1 - triton_poi_fused_cat_90)
        .other          triton_poi_fused_cat_90,@"STO_CUDA_ENTRY STV_DEFAULT"
triton_poi_fused_cat_90:
.text.triton_poi_fused_cat_90:
[----:B------:R-:W-:Y:S01]  /*0000*/  LDC R1, c[0x0][0x28] ;  /* 0x00000a00ff017b82 */ /* 0x000fe20000000800 */
[----:B------:R-:W1:Y:S07]  /*0010*/  S2R R0, SR_TID.X ;  /* 0x0000000000007919 */ /* 0x000e6e0000002100 */
[----:B------:R-:W2:Y:S01]  /*0020*/  LDC.64 R12, c[0x0][0x218] ;  /* 0x00008600ff0c7b82 */ /* 0x000ea20000000a00 */
[----:B------:R-:W-:Y:S01]  /*0030*/  CS2R R20, SRZ ;  /* 0x0000000000147805 */ /* 0x000fe2000001ff00 */
[----:B------:R-:W-:Y:S01]  /*0040*/  ULDC.64 UR4, c[0x0][0x208] ;  /* 0x0000820000047ab9 */ /* 0x000fe20000000a00 */
[----:B------:R-:W3:Y:S05]  /*0050*/  S2R R11, SR_CTAID.X ;  /* 0x00000000000b7919 */ /* 0x000eea0000002500 */
[----:B------:R-:W4:Y:S01]  /*0060*/  LDC.64 R36, c[0x0][0x220] ;  /* 0x00008800ff247b82 */ /* 0x000f220000000a00 */
[----:B------:R-:W-:-:S02]  /*0070*/  CS2R R8, SRZ ;  /* 0x0000000000087805 */ /* 0x000fc4000001ff00 */
[----:B------:R-:W-:Y:S02]  /*0080*/  CS2R R30, SRZ ;  /* 0x00000000001e7805 */ /* 0x000fe4000001ff00 */
[----:B------:R-:W-:Y:S01]  /*0090*/  CS2R R18, SRZ ;  /* 0x0000000000127805 */ /* 0x000fe2000001ff00 */
[----:B------:R-:W-:Y:S01]  /*00a0*/  ULDC.64 UR6, c[0x0][0x228] ;  /* 0x00008a0000067ab9 */ /* 0x000fe20000000a00 */
[----:B-1----:R-:W-:-:S05]  /*00b0*/  IMAD.SHL.U32 R0, R0, 0x4, RZ ;  /* 0x0000000400007824 */ /* 0x002fca00078e00ff */
[----:B------:R-:W-:-:S05]  /*00c0*/  LOP3.LUT R0, R0, 0x1fc, RZ, 0xc0, !PT ;  /* 0x000001fc00007812 */ /* 0x000fca00078ec0ff */
[----:B---3--:R-:W-:-:S05]  /*00d0*/  IMAD R3, R11, 0x400, R0 ;  /* 0x000004000b037824 */ /* 0x008fca00078e0200 */
[----:B------:R-:W-:-:S04]  /*00e0*/  SHF.R.S32.HI R24, RZ, 0x1f, R3 ;  /* 0x0000001fff187819 */ /* 0x000fc80000011403 */
[CC--:B------:R-:W-:Y:S02]  /*00f0*/  LEA.HI R0, R24.reuse, R3.reuse, RZ, 0x6 ;  /* 0x0000000318007211 */ /* 0x0c0fe400078f30ff */
[----:B------:R-:W-:Y:S02]  /*0100*/  LEA.HI R2, R24, R3, RZ, 0x3 ;  /* 0x0000000318027211 */ /* 0x000fe400078f18ff */
[--C-:B------:R-:W-:Y:S02]  /*0110*/  SHF.R.S32.HI R4, RZ, 0x6, R0.reuse ;  /* 0x00000006ff047819 */ /* 0x100fe40000011400 */
[----:B------:R-:W-:Y:S02]  /*0120*/  SHF.R.S32.HI R5, RZ, 0x1f, R0 ;  /* 0x0000001fff057819 */ /* 0x000fe40000011400 */
[----:B------:R-:W-:Y:S02]  /*0130*/  SHF.R.S32.HI R6, RZ, 0x3, R2 ;  /* 0x00000003ff067819 */ /* 0x000fe40000011402 */
[----:B------:R-:W-:-:S02]  /*0140*/  LEA.HI R5, R5, R4, RZ, 0xa ;  /* 0x0000000405057211 */ /* 0x000fc400078f50ff */
[----:B------:R-:W-:Y:S02]  /*0150*/  SHF.R.S32.HI R16, RZ, 0x15, R11 ;  /* 0x00000015ff107819 */ /* 0x000fe4000001140b */
[----:B------:R-:W-:Y:S01]  /*0160*/  LOP3.LUT R5, R5, 0xfffffc00, RZ, 0xc0, !PT ;  /* 0xfffffc0005057812 */ /* 0x000fe200078ec0ff */
[----:B------:R-:W-:Y:S01]  /*0170*/  VIADD R23, R3, 0x200 ;  /* 0x0000020003177836 */ /* 0x000fe20000000000 */
[----:B------:R-:W-:Y:S02]  /*0180*/  LEA.HI R7, R6, R6, RZ, 0x3 ;  /* 0x0000000606077211 */ /* 0x000fe400078f18ff */
[----:B------:R-:W-:Y:S01]  /*0190*/  SGXT R16, R16, 0x1 ;  /* 0x000000011010781a */ /* 0x000fe20000000200 */
[----:B------:R-:W-:Y:S01]  /*01a0*/  IMAD.IADD R26, R4, 0x1, -R5 ;  /* 0x00000001041a7824 */ /* 0x000fe200078e0a05 */
[----:B------:R-:W-:Y:S02]  /*01b0*/  LOP3.LUT R22, R2, 0xfffffff8, RZ, 0xc0, !PT ;  /* 0xfffffff802167812 */ /* 0x000fe400078ec0ff */
[----:B------:R-:W-:-:S02]  /*01c0*/  LOP3.LUT R7, R7, 0xfffffff8, RZ, 0xc0, !PT ;  /* 0xfffffff807077812 */ /* 0x000fc400078ec0ff */
[-C--:B------:R-:W-:Y:S02]  /*01d0*/  LEA.HI R2, R16, R23.reuse, RZ, 0x6 ;  /* 0x0000001710027211 */ /* 0x080fe400078f30ff */
[----:B------:R-:W-:Y:S01]  /*01e0*/  ISETP.GE.AND P1, PT, R26, 0x200, PT ;  /* 0x000002001a00780c */ /* 0x000fe20003f26270 */
[----:B------:R-:W-:Y:S01]  /*01f0*/  IMAD.IADD R7, R6, 0x1, -R7 ;  /* 0x0000000106077824 */ /* 0x000fe200078e0a07 */
[--C-:B------:R-:W-:Y:S02]  /*0200*/  SHF.R.S32.HI R5, RZ, 0x6, R2.reuse ;  /* 0x00000006ff057819 */ /* 0x100fe40000011402 */
[----:B------:R-:W-:Y:S01]  /*0210*/  SHF.R.S32.HI R2, RZ, 0x1f, R2 ;  /* 0x0000001fff027819 */ /* 0x000fe20000011402 */
[----:B--2---:R-:W-:Y:S01]  /*0220*/  IMAD.WIDE R14, R7, 0x8, R12 ;  /* 0x00000008070e7825 */ /* 0x004fe200078e020c */
[----:B------:R-:W-:Y:S02]  /*0230*/  LEA.HI R7, R16, R23, RZ, 0x3 ;  /* 0x0000001710077211 */ /* 0x000fe400078f18ff */
[----:B------:R-:W-:-:S02]  /*0240*/  LEA.HI R2, R2, R5, RZ, 0xa ;  /* 0x0000000502027211 */ /* 0x000fc400078f50ff */
[----:B------:R-:W-:Y:S02]  /*0250*/  SHF.R.S32.HI R7, RZ, 0x3, R7 ;  /* 0x00000003ff077819 */ /* 0x000fe40000011407 */
[----:B------:R-:W-:Y:S01]  /*0260*/  LOP3.LUT R2, R2, 0xfffffc00, RZ, 0xc0, !PT ;  /* 0xfffffc0002027812 */ /* 0x000fe200078ec0ff */
[----:B------:R1:W2:Y:S01]  /*0270*/  @!P1 LDG.E.EL.64 R20, desc[UR4][R14.64] ;  /* 0x000000040e149981 */ /* 0x0002a2000c2e1b00 */
[----:B------:R-:W-:Y:S01]  /*0280*/  IMAD.IADD R22, R3, 0x1, -R22 ;  /* 0x0000000103167824 */ /* 0x000fe200078e0a16 */
[----:B------:R-:W-:Y:S02]  /*0290*/  CS2R R10, SRZ ;  /* 0x00000000000a7805 */ /* 0x000fe4000001ff00 */
[----:B------:R-:W-:Y:S02]  /*02a0*/  IMAD.IADD R2, R5, 0x1, -R2 ;  /* 0x0000000105027824 */ /* 0x000fe400078e0a02 */
[----:B----4-:R-:W-:Y:S01]  /*02b0*/  IMAD.WIDE R28, R22, 0x8, R36 ;  /* 0x00000008161c7825 */ /* 0x010fe200078e0224 */
[----:B-1----:R-:W-:-:S04]  /*02c0*/  LEA.HI R14, R7, R7, RZ, 0x3 ;  /* 0x00000007070e7211 */ /* 0x002fc800078f18ff */
[----:B------:R-:W3:Y:S01]  /*02d0*/  @!P1 LDG.E.EL.128 R8, desc[UR4][R28.64] ;  /* 0x000000041c089981 */ /* 0x000ee2000c2e1d00 */
[----:B------:R-:W-:Y:S02]  /*02e0*/  ISETP.GE.AND P0, PT, R2, 0x200, PT ;  /* 0x000002000200780c */ /* 0x000fe40003f06270 */
[----:B------:R-:W-:-:S05]  /*02f0*/  LOP3.LUT R14, R14, 0xfffffff8, RZ, 0xc0, !PT ;  /* 0xfffffff80e0e7812 */ /* 0x000fca00078ec0ff */
[----:B------:R-:W-:-:S04]  /*0300*/  IMAD.IADD R5, R7, 0x1, -R14 ;  /* 0x0000000107057824 */ /* 0x000fc800078e0a0e */
[----:B------:R-:W-:-:S05]  /*0310*/  IMAD.WIDE R32, R5, 0x8, R12 ;  /* 0x0000000805207825 */ /* 0x000fca00078e020c */
[----:B------:R1:W4:Y:S01]  /*0320*/  @!P0 LDG.E.EL.64 R30, desc[UR4][R32.64] ;  /* 0x00000004201e8981 */ /* 0x000322000c2e1b00 */
[----:B------:R-:W-:Y:S02]  /*0330*/  CS2R R12, SRZ ;  /* 0x00000000000c7805 */ /* 0x000fe4000001ff00 */
[----:B------:R-:W-:Y:S01]  /*0340*/  CS2R R14, SRZ ;  /* 0x00000000000e7805 */ /* 0x000fe2000001ff00 */
[----:B------:R-:W-:-:S05]  /*0350*/  VIADD R27, R3, 0x2 ;  /* 0x00000002031b7836 */ /* 0x000fca0000000000 */
[----:B------:R5:W4:Y:S01]  /*0360*/  @!P0 LDG.E.EL.128 R12, desc[UR4][R28.64] ;  /* 0x000000041c0c8981 */ /* 0x000b22000c2e1d00 */
[----:B------:R-:W-:-:S04]  /*0370*/  LEA.HI R16, R16, R27, RZ, 0x3 ;  /* 0x0000001b10107211 */ /* 0x000fc800078f18ff */
[----:B------:R-:W-:-:S05]  /*0380*/  LOP3.LUT R16, R16, 0xfffffff8, RZ, 0xc0, !PT ;  /* 0xfffffff810107812 */ /* 0x000fca00078ec0ff */
[----:B------:R-:W-:Y:S01]  /*0390*/  IMAD.IADD R27, R27, 0x1, -R16 ;  /* 0x000000011b1b7824 */ /* 0x000fe200078e0a10 */
[----:B------:R-:W-:-:S03]  /*03a0*/  CS2R R16, SRZ ;  /* 0x0000000000107805 */ /* 0x000fc6000001ff00 */
[----:B------:R-:W-:-:S05]  /*03b0*/  IMAD.WIDE R36, R27, 0x8, R36 ;  /* 0x000000081b247825 */ /* 0x000fca00078e0224 */
[----:B------:R-:W4:Y:S01]  /*03c0*/  @!P1 LDG.E.EL.128 R16, desc[UR4][R36.64] ;  /* 0x0000000424109981 */ /* 0x000f22000c2e1d00 */
[----:B-1----:R-:W-:Y:S01]  /*03d0*/  LEA.HI R33, R24, R3, RZ, 0x10 ;  /* 0x0000000318217211 */ /* 0x002fe200078f80ff */
[----:B------:R-:W-:Y:S02]  /*03e0*/  IMAD.SHL.U32 R26, R26, 0x10, RZ ;  /* 0x000000101a1a7824 */ /* 0x000fe400078e00ff */
[----:B------:R-:W-:Y:S01]  /*03f0*/  IMAD.SHL.U32 R35, R2, 0x10, RZ ;  /* 0x0000001002237824 */ /* 0x000fe200078e00ff */
[----:B--2---:R-:W-:Y:S02]  /*0400*/  SEL R21, R21, RZ, !P1 ;  /* 0x000000ff15157207 */ /* 0x004fe40004800000 */
[----:B------:R-:W-:Y:S02]  /*0410*/  SEL R25, R20, RZ, !P1 ;  /* 0x000000ff14197207 */ /* 0x000fe40004800000 */
[----:B------:R-:W-:-:S04]  /*0420*/  SHF.R.U32.HI R7, RZ, 0x1d, R21 ;  /* 0x0000001dff077819 */ /* 0x000fc80000011615 */
[----:B------:R-:W-:Y:S02]  /*0430*/  LOP3.LUT R20, R7, 0x4, RZ, 0xc0, !PT ;  /* 0x0000000407147812 */ /* 0x000fe400078ec0ff */
[----:B---3--:R-:W-:Y:S02]  /*0440*/  SEL R7, R9, RZ, !P1 ;  /* 0x000000ff09077207 */ /* 0x008fe40004800000 */
[----:B------:R-:W-:Y:S02]  /*0450*/  IADD3 R20, P2, R20, R25, RZ ;  /* 0x0000001914147210 */ /* 0x000fe40007f5e0ff */
[----:B------:R-:W-:Y:S02]  /*0460*/  SEL R32, R8, RZ, !P1 ;  /* 0x000000ff08207207 */ /* 0x000fe40004800000 */
[----:B------:R-:W-:Y:S01]  /*0470*/  SHF.R.U32.HI R9, RZ, 0x1b, R7 ;  /* 0x0000001bff097819 */ /* 0x000fe20000011607 */
[----:B-----5:R-:W-:Y:S01]  /*0480*/  IMAD.X R29, RZ, RZ, R21, P2 ;  /* 0x000000ffff1d7224 */ /* 0x020fe200010e0615 */
[----:B------:R-:W-:Y:S01]  /*0490*/  LEA R8, P3, R32, UR6, 0x2 ;  /* 0x0000000620087c11 */ /* 0x000fe2000f8610ff */
[----:B------:R-:W-:Y:S01]  /*04a0*/  IMAD.SHL.U32 R28, R20, 0x10, RZ ;  /* 0x00000010141c7824 */ /* 0x000fe200078e00ff */
[----:B------:R-:W-:-:S02]  /*04b0*/  LOP3.LUT R9, R9, 0x10, RZ, 0xc0, !PT ;  /* 0x0000001009097812 */ /* 0x000fc400078ec0ff */
[----:B------:R-:W-:Y:S02]  /*04c0*/  SHF.L.U64.HI R29, R20, 0x4, R29 ;  /* 0x00000004141d7819 */ /* 0x000fe4000001021d */
[----:B------:R-:W-:Y:S02]  /*04d0*/  LEA.HI.X R20, R32, UR7, R7, 0x2, P3 ;  /* 0x0000000720147c11 */ /* 0x000fe400098f1407 */
[----:B------:R-:W-:Y:S02]  /*04e0*/  IADD3 R8, P2, P3, R28, R8, R9 ;  /* 0x000000081c087210 */ /* 0x000fe40007b5e009 */
[----:B----4-:R-:W-:Y:S02]  /*04f0*/  SEL R21, R31, RZ, !P0 ;  /* 0x000000ff1f157207 */ /* 0x010fe40004000000 */
[----:B------:R-:W-:Y:S01]  /*0500*/  IADD3.X R9, R29, R20, RZ, P2, P3 ;  /* 0x000000141d097210 */ /* 0x000fe200017e64ff */
[----:B------:R-:W-:Y:S01]  /*0510*/  IMAD.MOV.U32 R20, RZ, RZ, RZ ;  /* 0x000000ffff147224 */ /* 0x000fe200078e00ff */
[----:B------:R-:W-:-:S02]  /*0520*/  SHF.R.U32.HI R7, RZ, 0x1d, R21 ;  /* 0x0000001dff077819 */ /* 0x000fc40000011615 */
[----:B------:R-:W-:Y:S01]  /*0530*/  SEL R31, R30, RZ, !P0 ;  /* 0x000000ff1e1f7207 */ /* 0x000fe20004000000 */
[----:B------:R-:W-:Y:S01]  /*0540*/  IMAD.WIDE R8, R26, 0x4, R8 ;  /* 0x000000041a087825 */ /* 0x000fe200078e0208 */
[----:B------:R-:W-:Y:S02]  /*0550*/  LOP3.LUT R30, R7, 0x4, RZ, 0xc0, !PT ;  /* 0x00000004071e7812 */ /* 0x000fe400078ec0ff */
[----:B------:R-:W-:Y:S02]  /*0560*/  SEL R7, R11, RZ, !P1 ;  /* 0x000000ff0b077207 */ /* 0x000fe40004800000 */
[----:B------:R-:W-:Y:S02]  /*0570*/  SHF.R.S32.HI R32, RZ, 0x10, R33 ;  /* 0x00000010ff207819 */ /* 0x000fe40000011421 */
[----:B------:R-:W-:Y:S02]  /*0580*/  SEL R24, R10, RZ, !P1 ;  /* 0x000000ff0a187207 */ /* 0x000fe40004800000 */
[----:B------:R-:W-:Y:S01]  /*0590*/  SHF.R.U32.HI R11, RZ, 0x1b, R7 ;  /* 0x0000001bff0b7819 */ /* 0x000fe20000011607 */
[----:B------:R-:W-:Y:S01]  /*05a0*/  IMAD.SHL.U32 R25, R32, 0x2000, RZ ;  /* 0x0000200020197824 */ /* 0x000fe200078e00ff */
[----:B------:R-:W-:-:S02]  /*05b0*/  LEA R10, P3, R24, UR6, 0x2 ;  /* 0x00000006180a7c11 */ /* 0x000fc4000f8610ff */
[----:B------:R-:W-:Y:S01]  /*05c0*/  LOP3.LUT R11, R11, 0x10, RZ, 0xc0, !PT ;  /* 0x000000100b0b7812 */ /* 0x000fe200078ec0ff */
[----:B------:R-:W-:Y:S01]  /*05d0*/  IMAD.WIDE R8, R25, 0x4, R8 ;  /* 0x0000000419087825 */ /* 0x000fe200078e0208 */
[----:B------:R-:W-:Y:S02]  /*05e0*/  IADD3 R30, P2, R30, R31, RZ ;  /* 0x0000001f1e1e7210 */ /* 0x000fe40007f5e0ff */
[----:B------:R-:W-:Y:S02]  /*05f0*/  LEA.HI.X R24, R24, UR7, R7, 0x2, P3 ;  /* 0x0000000718187c11 */ /* 0x000fe400098f1407 */
[----:B------:R-:W-:Y:S01]  /*0600*/  SEL R7, R13, RZ, !P0 ;  /* 0x000000ff0d077207 */ /* 0x000fe20004000000 */
[----:B------:R1:W2:Y:S01]  /*0610*/  @!P1 LDG.E.EL R20, desc[UR4][R8.64] ;  /* 0x0000000408149981 */ /* 0x0002a2000c2e1900 */
[----:B------:R-:W-:Y:S01]  /*0620*/  IADD3 R10, P3, P4, R28, R10, R11 ;  /* 0x0000000a1c0a7210 */ /* 0x000fe20007c7e00b */
[----:B------:R-:W-:Y:S01]  /*0630*/  IMAD.X R21, RZ, RZ, R21, P2 ;  /* 0x000000ffff157224 */ /* 0x000fe200010e0615 */
[----:B------:R-:W-:Y:S01]  /*0640*/  SEL R12, R12, RZ, !P0 ;  /* 0x000000ff0c0c7207 */ /* 0x000fe20004000000 */
[----:B------:R-:W-:Y:S01]  /*0650*/  IMAD.SHL.U32 R13, R30, 0x10, RZ ;  /* 0x000000101e0d7824 */ /* 0x000fe200078e00ff */
[----:B------:R-:W-:-:S02]  /*0660*/  IADD3.X R11, R29, R24, RZ, P3, P4 ;  /* 0x000000181d0b7210 */ /* 0x000fc40001fe84ff */
[----:B------:R-:W-:Y:S02]  /*0670*/  SHF.L.U64.HI R24, R30, 0x4, R21 ;  /* 0x000000041e187819 */ /* 0x000fe40000010215 */
[----:B------:R-:W-:Y:S01]  /*0680*/  SHF.R.S32.HI R30, RZ, 0x1f, R23 ;  /* 0x0000001fff1e7819 */ /* 0x000fe20000011417 */
[----:B------:R-:W-:Y:S01]  /*0690*/  IMAD.WIDE R10, R26, 0x4, R10 ;  /* 0x000000041a0a7825 */ /* 0x000fe200078e020a */
[----:B-1----:R-:W-:Y:S02]  /*06a0*/  SHF.R.U32.HI R8, RZ, 0x1b, R7 ;  /* 0x0000001bff087819 */ /* 0x002fe40000011607 */
[----:B------:R-:W-:Y:S02]  /*06b0*/  LEA R9, P2, R12, UR6, 0x2 ;  /* 0x000000060c097c11 */ /* 0x000fe4000f8410ff */
[----:B------:R-:W-:Y:S01]  /*06c0*/  LOP3.LUT R8, R8, 0x10, RZ, 0xc0, !PT ;  /* 0x0000001008087812 */ /* 0x000fe200078ec0ff */
[----:B------:R-:W-:Y:S01]  /*06d0*/  IMAD.WIDE R10, R25, 0x4, R10 ;  /* 0x00000004190a7825 */ /* 0x000fe200078e020a */
[----:B------:R-:W-:-:S02]  /*06e0*/  LEA.HI.X R7, R12, UR7, R7, 0x2, P2 ;  /* 0x000000070c077c11 */ /* 0x000fc400090f1407 */
[----:B------:R-:W-:Y:S01]  /*06f0*/  IADD3 R8, P2, P3, R13, R9, R8 ;  /* 0x000000090d087210 */ /* 0x000fe20007b5e008 */
[----:B------:R-:W-:Y:S01]  /*0700*/  IMAD.MOV.U32 R12, RZ, RZ, RZ ;  /* 0x000000ffff0c7224 */ /* 0x000fe200078e00ff */
[----:B------:R-:W-:Y:S02]  /*0710*/  SEL R14, R14, RZ, !P0 ;  /* 0x000000ff0e0e7207 */ /* 0x000fe40004000000 */
[----:B------:R-:W-:Y:S02]  /*0720*/  LEA.HI R31, R30, R23, RZ, 0x10 ;  /* 0x000000171e1f7211 */ /* 0x000fe400078f80ff */
[----:B------:R-:W-:Y:S01]  /*0730*/  IADD3.X R9, R24, R7, RZ, P2, P3 ;  /* 0x0000000718097210 */ /* 0x000fe200017e64ff */
[----:B------:R1:W3:Y:S01]  /*0740*/  @!P1 LDG.E.EL R12, desc[UR4][R10.64] ;  /* 0x000000040a0c9981 */ /* 0x0002e2000c2e1900 */
[----:B------:R-:W-:Y:S01]  /*0750*/  SEL R15, R15, RZ, !P0 ;  /* 0x000000ff0f0f7207 */ /* 0x000fe20004000000 */
[----:B------:R-:W-:Y:S01]  /*0760*/  IMAD.MOV.U32 R7, RZ, RZ, RZ ;  /* 0x000000ffff077224 */ /* 0x000fe200078e00ff */
[----:B------:R-:W-:Y:S01]  /*0770*/  LEA R38, P2, R14, UR6, 0x2 ;  /* 0x000000060e267c11 */ /* 0x000fe2000f8410ff */
[----:B------:R-:W-:Y:S01]  /*0780*/  IMAD.WIDE R8, R35, 0x4, R8 ;  /* 0x0000000423087825 */ /* 0x000fe200078e0208 */
[----:B------:R-:W-:-:S02]  /*0790*/  SHF.R.S32.HI R30, RZ, 0x10, R31 ;  /* 0x00000010ff1e7819 */ /* 0x000fc4000001141f */
[--C-:B------:R-:W-:Y:S02]  /*07a0*/  SHF.R.U32.HI R39, RZ, 0x1b, R15.reuse ;  /* 0x0000001bff277819 */ /* 0x100fe4000001160f */
[----:B-1----:R-:W-:Y:S01]  /*07b0*/  LEA.HI.X R11, R14, UR7, R15, 0x2, P2 ;  /* 0x000000070e0b7c11 */ /* 0x002fe200090f140f */
[----:B------:R-:W-:Y:S01]  /*07c0*/  IMAD.SHL.U32 R34, R30, 0x2000, RZ ;  /* 0x000020001e227824 */ /* 0x000fe200078e00ff */
[----:B------:R-:W-:Y:S02]  /*07d0*/  SEL R15, R17, RZ, !P1 ;  /* 0x000000ff110f7207 */ /* 0x000fe40004800000 */
[----:B------:R-:W-:Y:S01]  /*07e0*/  SEL R10, R16, RZ, !P1 ;  /* 0x000000ff100a7207 */ /* 0x000fe20004800000 */
[----:B------:R-:W-:Y:S01]  /*07f0*/  IMAD.WIDE R8, R34, 0x4, R8 ;  /* 0x0000000422087825 */ /* 0x000fe200078e0208 */
[----:B------:R-:W-:Y:S02]  /*0800*/  SHF.R.U32.HI R16, RZ, 0x1b, R15 ;  /* 0x0000001bff107819 */ /* 0x000fe4000001160f */
[----:B------:R-:W-:-:S02]  /*0810*/  LEA R17, P4, R10, UR6, 0x2 ;  /* 0x000000060a117c11 */ /* 0x000fc4000f8810ff */
[----:B------:R-:W-:Y:S01]  /*0820*/  LOP3.LUT R39, R39, 0x10, RZ, 0xc0, !PT ;  /* 0x0000001027277812 */ /* 0x000fe200078ec0ff */
[----:B------:R1:W4:Y:S01]  /*0830*/  @!P0 LDG.E.EL R7, desc[UR4][R8.64] ;  /* 0x0000000408078981 */ /* 0x000322000c2e1900 */
[----:B------:R-:W-:Y:S02]  /*0840*/  LOP3.LUT R16, R16, 0x10, RZ, 0xc0, !PT ;  /* 0x0000001010107812 */ /* 0x000fe400078ec0ff */
[----:B------:R-:W-:Y:S02]  /*0850*/  SEL R18, R18, RZ, !P1 ;  /* 0x000000ff12127207 */ /* 0x000fe40004800000 */
[----:B------:R-:W-:-:S04]  /*0860*/  IADD3 R38, P2, P3, R13, R38, R39 ;  /* 0x000000260d267210 */ /* 0x000fc80007b5e027 */
[----:B------:R-:W-:Y:S02]  /*0870*/  IADD3.X R39, R24, R11, RZ, P2, P3 ;  /* 0x0000000b18277210 */ /* 0x000fe400017e64ff */
[----:B-1----:R-:W-:Y:S02]  /*0880*/  LEA.HI.X R8, R10, UR7, R15, 0x2, P4 ;  /* 0x000000070a087c11 */ /* 0x002fe4000a0f140f */
[----:B------:R-:W-:Y:S01]  /*0890*/  SEL R9, R19, RZ, !P1 ;  /* 0x000000ff13097207 */ /* 0x000fe20004800000 */
[----:B------:R-:W-:Y:S01]  /*08a0*/  IMAD.WIDE R38, R35, 0x4, R38 ;  /* 0x0000000423267825 */ /* 0x000fe200078e0226 */
[----:B------:R-:W-:Y:S02]  /*08b0*/  IADD3 R16, P4, P5, R28, R17, R16 ;  /* 0x000000111c107210 */ /* 0x000fe40007d9e010 */
[----:B------:R-:W-:Y:S02]  /*08c0*/  LEA R15, P6, R18, UR6, 0x2 ;  /* 0x00000006120f7c11 */ /* 0x000fe4000f8c10ff */
[----:B------:R-:W-:-:S02]  /*08d0*/  CS2R R10, SRZ ;  /* 0x00000000000a7805 */ /* 0x000fc4000001ff00 */
[----:B------:R-:W-:Y:S01]  /*08e0*/  SHF.R.U32.HI R14, RZ, 0x1b, R9 ;  /* 0x0000001bff0e7819 */ /* 0x000fe20000011609 */
[----:B------:R-:W-:Y:S01]  /*08f0*/  IMAD.WIDE R38, R34, 0x4, R38 ;  /* 0x0000000422267825 */ /* 0x000fe200078e0226 */
[----:B------:R-:W-:Y:S02]  /*0900*/  LEA.HI.X R18, R18, UR7, R9, 0x2, P6 ;  /* 0x0000000712127c11 */ /* 0x000fe4000b0f1409 */
[----:B------:R-:W-:Y:S02]  /*0910*/  IADD3.X R17, R29, R8, RZ, P4, P5 ;  /* 0x000000081d117210 */ /* 0x000fe400027ea4ff */
[----:B------:R-:W-:Y:S02]  /*0920*/  CS2R R8, SRZ ;  /* 0x0000000000087805 */ /* 0x000fe4000001ff00 */
[----:B------:R-:W-:Y:S01]  /*0930*/  LOP3.LUT R14, R14, 0x10, RZ, 0xc0, !PT ;  /* 0x000000100e0e7812 */ /* 0x000fe200078ec0ff */
[----:B------:R-:W-:-:S03]  /*0940*/  IMAD.WIDE R16, R26, 0x4, R16 ;  /* 0x000000041a107825 */ /* 0x000fc600078e0210 */
[----:B------:R-:W-:Y:S01]  /*0950*/  IADD3 R14, P2, P3, R28, R15, R14 ;  /* 0x0000000f1c0e7210 */ /* 0x000fe20007b5e00e */
[----:B------:R1:W5:Y:S03]  /*0960*/  @!P0 LDG.E.EL.128 R8, desc[UR4][R36.64] ;  /* 0x0000000424088981 */ /* 0x000366000c2e1d00 */
[----:B------:R-:W-:Y:S02]  /*0970*/  IADD3.X R15, R29, R18, RZ, P2, P3 ;  /* 0x000000121d0f7210 */ /* 0x000fe400017e64ff */
[----:B------:R-:W-:Y:S01]  /*0980*/  CS2R R18, SRZ ;  /* 0x0000000000127805 */ /* 0x000fe2000001ff00 */
[----:B------:R-:W-:-:S05]  /*0990*/  IMAD.WIDE R14, R26, 0x4, R14 ;  /* 0x000000041a0e7825 */ /* 0x000fca00078e020e */
[----:B------:R2:W3:Y:S01]  /*09a0*/  @!P0 LDG.E.EL R18, desc[UR4][R38.64] ;  /* 0x0000000426128981 */ /* 0x0004e2000c2e1900 */
[----:B-1----:R-:W1:Y:S01]  /*09b0*/  LDC.64 R36, c[0x0][0x230] ;  /* 0x00008c00ff247b82 */ /* 0x002e620000000a00 */
[----:B------:R-:W-:Y:S02]  /*09c0*/  IMAD.MOV.U32 R21, RZ, RZ, RZ ;  /* 0x000000ffff157224 */ /* 0x000fe400078e00ff */
[----:B------:R-:W-:-:S04]  /*09d0*/  IMAD.WIDE R14, R25, 0x4, R14 ;  /* 0x00000004190e7825 */ /* 0x000fc800078e020e */
[----:B------:R-:W-:Y:S01]  /*09e0*/  IMAD.WIDE R16, R25, 0x4, R16 ;  /* 0x0000000419107825 */ /* 0x000fe200078e0210 */
[----:B------:R1:W3:Y:S04]  /*09f0*/  @!P1 LDG.E.EL R19, desc[UR4][R14.64] ;  /* 0x000000040e139981 */ /* 0x0002e8000c2e1900 */
[----:B------:R1:W3:Y:S01]  /*0a00*/  @!P1 LDG.E.EL R21, desc[UR4][R16.64] ;  /* 0x0000000410159981 */ /* 0x0002e2000c2e1900 */
[----:B-----5:R-:W-:Y:S02]  /*0a10*/  SEL R9, R9, RZ, !P0 ;  /* 0x000000ff09097207 */ /* 0x020fe40004000000 */
[----:B------:R-:W-:Y:S02]  /*0a20*/  SEL R11, R11, RZ, !P0 ;  /* 0x000000ff0b0b7207 */ /* 0x000fe40004000000 */
[----:B0-2---:R-:W-:-:S02]  /*0a30*/  SEL R38, R8, RZ, !P0 ;  /* 0x000000ff08267207 */ /* 0x005fc40004000000 */
[----:B------:R-:W-:Y:S02]  /*0a40*/  SEL R8, R10, RZ, !P0 ;  /* 0x000000ff0a087207 */ /* 0x000fe40004000000 */
[----:B------:R-:W-:Y:S02]  /*0a50*/  SHF.R.U32.HI R10, RZ, 0x1b, R9 ;  /* 0x0000001bff0a7819 */ /* 0x000fe40000011609 */
[----:B-1----:R-:W-:Y:S02]  /*0a60*/  SHF.R.U32.HI R14, RZ, 0x1b, R11 ;  /* 0x0000001bff0e7819 */ /* 0x002fe4000001160b */
[----:B------:R-:W-:Y:S02]  /*0a70*/  LEA R16, P2, R38, UR6, 0x2 ;  /* 0x0000000626107c11 */ /* 0x000fe4000f8410ff */
[----:B------:R-:W-:Y:S02]  /*0a80*/  LOP3.LUT R10, R10, 0x10, RZ, 0xc0, !PT ;  /* 0x000000100a0a7812 */ /* 0x000fe400078ec0ff */
[----:B------:R-:W-:-:S02]  /*0a90*/  LEA R15, P4, R8, UR6, 0x2 ;  /* 0x00000006080f7c11 */ /* 0x000fc4000f8810ff */
[----:B------:R-:W-:Y:S02]  /*0aa0*/  LOP3.LUT R14, R14, 0x10, RZ, 0xc0, !PT ;  /* 0x000000100e0e7812 */ /* 0x000fe400078ec0ff */
[----:B------:R-:W-:Y:S02]  /*0ab0*/  LEA.HI.X R9, R38, UR7, R9, 0x2, P2 ;  /* 0x0000000726097c11 */ /* 0x000fe400090f1409 */
[C---:B------:R-:W-:Y:S02]  /*0ac0*/  IADD3 R10, P2, P3, R13.reuse, R16, R10 ;  /* 0x000000100d0a7210 */ /* 0x040fe40007b5e00a */
[----:B------:R-:W-:Y:S02]  /*0ad0*/  LEA.HI.X R17, R8, UR7, R11, 0x2, P4 ;  /* 0x0000000708117c11 */ /* 0x000fe4000a0f140b */
[----:B------:R-:W-:Y:S02]  /*0ae0*/  IADD3 R8, P4, P5, R13, R15, R14 ;  /* 0x0000000f0d087210 */ /* 0x000fe40007d9e00e */
[----:B------:R-:W-:-:S02]  /*0af0*/  IADD3.X R11, R24, R9, RZ, P2, P3 ;  /* 0x00000009180b7210 */ /* 0x000fc400017e64ff */
[----:B------:R-:W-:Y:S01]  /*0b00*/  IADD3.X R9, R24, R17, RZ, P4, P5 ;  /* 0x0000001118097210 */ /* 0x000fe200027ea4ff */
[----:B------:R-:W-:-:S04]  /*0b10*/  IMAD.WIDE R10, R35, 0x4, R10 ;  /* 0x00000004230a7825 */ /* 0x000fc800078e020a */
[----:B------:R-:W-:-:S04]  /*0b20*/  IMAD.WIDE R8, R35, 0x4, R8 ;  /* 0x0000000423087825 */ /* 0x000fc800078e0208 */
[----:B------:R-:W-:Y:S01]  /*0b30*/  IMAD.WIDE R14, R34, 0x4, R10 ;  /* 0x00000004220e7825 */ /* 0x000fe200078e020a */
[----:B------:R-:W-:-:S03]  /*0b40*/  CS2R R10, SRZ ;  /* 0x00000000000a7805 */ /* 0x000fc6000001ff00 */
[----:B------:R-:W-:Y:S01]  /*0b50*/  IMAD.WIDE R38, R34, 0x4, R8 ;  /* 0x0000000422267825 */ /* 0x000fe200078e0208 */
[----:B------:R-:W-:-:S03]  /*0b60*/  CS2R R8, SRZ ;  /* 0x0000000000087805 */ /* 0x000fc6000001ff00 */
[----:B------:R-:W-:-:S05]  /*0b70*/  IMAD.WIDE R34, R22, 0x8, R36 ;  /* 0x0000000816227825 */ /* 0x000fca00078e0224 */
[----:B------:R-:W2:Y:S01]  /*0b80*/  @!P1 LDG.E.EL.128 R8, desc[UR4][R34.64] ;  /* 0x0000000422089981 */ /* 0x000ea2000c2e1d00 */
[----:B------:R-:W-:Y:S01]  /*0b90*/  IMAD.SHL.U32 R32, R32, 0x8000, RZ ;  /* 0x0000800020207824 */ /* 0x000fe200078e00ff */
[----:B------:R-:W-:Y:S02]  /*0ba0*/  LOP3.LUT R22, R33, 0xffff0000, RZ, 0xc0, !PT ;  /* 0xffff000021167812 */ /* 0x000fe400078ec0ff */
[----:B------:R-:W-:Y:S02]  /*0bb0*/  CS2R R16, SRZ ;  /* 0x0000000000107805 */ /* 0x000fe4000001ff00 */
[----:B------:R-:W-:-:S04]  /*0bc0*/  IADD3 R22, R32, R3, -R22 ;  /* 0x0000000320167210 */ /* 0x000fc80007ffe816 */
[----:B------:R0:W5:Y:S04]  /*0bd0*/  @!P0 LDG.E.EL R17, desc[UR4][R14.64] ;  /* 0x000000040e118981 */ /* 0x000168000c2e1900 */
[----:B------:R1:W3:Y:S01]  /*0be0*/  @!P0 LDG.E.EL R16, desc[UR4][R38.64] ;  /* 0x0000000426108981 */ /* 0x0002e2000c2e1900 */
[----:B--2---:R-:W-:Y:S02]  /*0bf0*/  SEL R32, R8, RZ, !P1 ;  /* 0x000000ff08207207 */ /* 0x004fe40004800000 */
[----:B------:R-:W-:Y:S02]  /*0c00*/  SEL R9, R9, RZ, !P1 ;  /* 0x000000ff09097207 */ /* 0x000fe40004800000 */
[----:B------:R-:W-:-:S04]  /*0c10*/  LEA R8, P2, R32, UR6, 0x2 ;  /* 0x0000000620087c11 */ /* 0x000fc8000f8410ff */
[--C-:B0-----:R-:W-:Y:S02]  /*0c20*/  LEA.HI.X R14, R32, UR7, R9.reuse, 0x2, P2 ;  /* 0x00000007200e7c11 */ /* 0x101fe400090f1409 */
[----:B------:R-:W-:Y:S02]  /*0c30*/  SHF.R.U32.HI R9, RZ, 0x1b, R9 ;  /* 0x0000001bff097819 */ /* 0x000fe40000011609 */
[----:B------:R-:W-:Y:S02]  /*0c40*/  SEL R15, R11, RZ, !P1 ;  /* 0x000000ff0b0f7207 */ /* 0x000fe40004800000 */
[----:B------:R-:W-:Y:S02]  /*0c50*/  LOP3.LUT R9, R9, 0x10, RZ, 0xc0, !PT ;  /* 0x0000001009097812 */ /* 0x000fe400078ec0ff */
[----:B------:R-:W-:Y:S02]  /*0c60*/  SEL R32, R10, RZ, !P1 ;  /* 0x000000ff0a207207 */ /* 0x000fe40004800000 */
[----:B------:R-:W-:-:S02]  /*0c70*/  IADD3 R8, P2, P3, R28, R8, R9 ;  /* 0x000000081c087210 */ /* 0x000fc40007b5e009 */
[--C-:B------:R-:W-:Y:S02]  /*0c80*/  SHF.R.U32.HI R11, RZ, 0x1b, R15.reuse ;  /* 0x0000001bff0b7819 */ /* 0x100fe4000001160f */
[----:B------:R-:W-:Y:S02]  /*0c90*/  IADD3.X R9, R29, R14, RZ, P2, P3 ;  /* 0x0000000e1d097210 */ /* 0x000fe400017e64ff */
[C---:B------:R-:W-:Y:S02]  /*0ca0*/  LEA R10, P2, R32.reuse, UR6, 0x2 ;  /* 0x00000006200a7c11 */ /* 0x040fe4000f8410ff */
[----:B------:R-:W-:Y:S02]  /*0cb0*/  LOP3.LUT R11, R11, 0x10, RZ, 0xc0, !PT ;  /* 0x000000100b0b7812 */ /* 0x000fe400078ec0ff */
[----:B------:R-:W-:Y:S02]  /*0cc0*/  LEA.HI.X R32, R32, UR7, R15, 0x2, P2 ;  /* 0x0000000720207c11 */ /* 0x000fe400090f140f */
[----:B------:R-:W-:Y:S01]  /*0cd0*/  IADD3 R10, P2, P3, R28, R10, R11 ;  /* 0x0000000a1c0a7210 */ /* 0x000fe20007b5e00b */
[----:B------:R-:W-:-:S03]  /*0ce0*/  IMAD.WIDE R8, R26, 0x4, R8 ;  /* 0x000000041a087825 */ /* 0x000fc600078e0208 */
[----:B------:R-:W-:Y:S01]  /*0cf0*/  IADD3.X R11, R29, R32, RZ, P2, P3 ;  /* 0x000000201d0b7210 */ /* 0x000fe200017e64ff */
[----:B------:R-:W-:Y:S02]  /*0d00*/  IMAD.MOV.U32 R14, RZ, RZ, RZ ;  /* 0x000000ffff0e7224 */ /* 0x000fe400078e00ff */
[----:B------:R-:W-:-:S04]  /*0d10*/  IMAD.WIDE R8, R25, 0x4, R8 ;  /* 0x0000000419087825 */ /* 0x000fc800078e0208 */
[----:B------:R-:W-:Y:S01]  /*0d20*/  IMAD.WIDE R10, R26, 0x4, R10 ;  /* 0x000000041a0a7825 */ /* 0x000fe200078e020a */
[----:B------:R0:W2:Y:S03]  /*0d30*/  @!P1 LDG.E.EL R14, desc[UR4][R8.64] ;  /* 0x00000004080e9981 */ /* 0x0000a6000c2e1900 */
[----:B------:R-:W-:-:S04]  /*0d40*/  IMAD.WIDE R32, R27, 0x8, R36 ;  /* 0x000000081b207825 */ /* 0x000fc800078e0224 */
[----:B-1----:R-:W-:Y:S01]  /*0d50*/  IMAD.WIDE R38, R25, 0x4, R10 ;  /* 0x0000000419267825 */ /* 0x002fe200078e020a */
[----:B------:R-:W-:Y:S02]  /*0d60*/  CS2R R10, SRZ ;  /* 0x00000000000a7805 */ /* 0x000fe4000001ff00 */
[----:B0-----:R-:W-:-:S06]  /*0d70*/  CS2R R8, SRZ ;  /* 0x0000000000087805 */ /* 0x001fcc000001ff00 */
[----:B------:R-:W2:Y:S01]  /*0d80*/  @!P1 LDG.E.EL.128 R8, desc[UR4][R32.64] ;  /* 0x0000000420089981 */ /* 0x000ea2000c2e1d00 */
[----:B------:R-:W-:Y:S01]  /*0d90*/  IMAD.SHL.U32 R27, R30, 0x8000, RZ ;  /* 0x000080001e1b7824 */ /* 0x000fe200078e00ff */
[----:B------:R-:W-:-:S04]  /*0da0*/  LOP3.LUT R36, R31, 0xffff0000, RZ, 0xc0, !PT ;  /* 0xffff00001f247812 */ /* 0x000fc800078ec0ff */
[----:B------:R-:W-:Y:S02]  /*0db0*/  IADD3 R27, R27, R23, -R36 ;  /* 0x000000171b1b7210 */ /* 0x000fe40007ffe824 */
[----:B--2---:R-:W-:Y:S02]  /*0dc0*/  SEL R30, R8, RZ, !P1 ;  /* 0x000000ff081e7207 */ /* 0x004fe40004800000 */
[----:B------:R-:W-:Y:S02]  /*0dd0*/  SEL R9, R9, RZ, !P1 ;  /* 0x000000ff09097207 */ /* 0x000fe40004800000 */
[----:B------:R-:W-:-:S04]  /*0de0*/  LEA R8, P2, R30, UR6, 0x2 ;  /* 0x000000061e087c11 */ /* 0x000fc8000f8410ff */
[--C-:B------:R-:W-:Y:S02]  /*0df0*/  LEA.HI.X R30, R30, UR7, R9.reuse, 0x2, P2 ;  /* 0x000000071e1e7c11 */ /* 0x100fe400090f1409 */
[----:B------:R-:W-:-:S04]  /*0e00*/  SHF.R.U32.HI R9, RZ, 0x1b, R9 ;  /* 0x0000001bff097819 */ /* 0x000fc80000011609 */
[----:B------:R-:W-:Y:S02]  /*0e10*/  LOP3.LUT R9, R9, 0x10, RZ, 0xc0, !PT ;  /* 0x0000001009097812 */ /* 0x000fe400078ec0ff */
[----:B------:R-:W-:Y:S02]  /*0e20*/  SEL R11, R11, RZ, !P1 ;  /* 0x000000ff0b0b7207 */ /* 0x000fe40004800000 */
[----:B------:R-:W-:Y:S02]  /*0e30*/  IADD3 R8, P2, P3, R28, R8, R9 ;  /* 0x000000081c087210 */ /* 0x000fe40007b5e009 */
[----:B------:R-:W-:Y:S02]  /*0e40*/  SEL R10, R10, RZ, !P1 ;  /* 0x000000ff0a0a7207 */ /* 0x000fe40004800000 */
[----:B------:R-:W-:Y:S02]  /*0e50*/  IADD3.X R9, R29, R30, RZ, P2, P3 ;  /* 0x0000001e1d097210 */ /* 0x000fe400017e64ff */
[----:B------:R-:W-:-:S02]  /*0e60*/  SHF.R.U32.HI R30, RZ, 0x1b, R11 ;  /* 0x0000001bff1e7819 */ /* 0x000fc4000001160b */
[----:B------:R-:W-:Y:S02]  /*0e70*/  LEA R31, P4, R10, UR6, 0x2 ;  /* 0x000000060a1f7c11 */ /* 0x000fe4000f8810ff */
[----:B------:R-:W-:Y:S01]  /*0e80*/  LOP3.LUT R30, R30, 0x10, RZ, 0xc0, !PT ;  /* 0x000000101e1e7812 */ /* 0x000fe200078ec0ff */
[----:B------:R-:W-:Y:S01]  /*0e90*/  IMAD.WIDE R8, R26, 0x4, R8 ;  /* 0x000000041a087825 */ /* 0x000fe200078e0208 */
[----:B------:R-:W-:Y:S02]  /*0ea0*/  LEA.HI.X R10, R10, UR7, R11, 0x2, P4 ;  /* 0x000000070a0a7c11 */ /* 0x000fe4000a0f140b */
[----:B------:R-:W-:Y:S01]  /*0eb0*/  IADD3 R30, P2, P3, R28, R31, R30 ;  /* 0x0000001f1c1e7210 */ /* 0x000fe20007b5e01e */
[----:B------:R-:W-:-:S03]  /*0ec0*/  IMAD.WIDE R36, R25, 0x4, R8 ;  /* 0x0000000419247825 */ /* 0x000fc600078e0208 */
[----:B------:R-:W-:Y:S02]  /*0ed0*/  IADD3.X R31, R29, R10, RZ, P2, P3 ;  /* 0x0000000a1d1f7210 */ /* 0x000fe400017e64ff */
[----:B------:R-:W-:Y:S02]  /*0ee0*/  CS2R R8, SRZ ;  /* 0x0000000000087805 */ /* 0x000fe4000001ff00 */
[----:B------:R-:W-:-:S06]  /*0ef0*/  CS2R R10, SRZ ;  /* 0x00000000000a7805 */ /* 0x000fcc000001ff00 */
[----:B------:R-:W2:Y:S01]  /*0f00*/  @!P0 LDG.E.EL.128 R8, desc[UR4][R34.64] ;  /* 0x0000000422088981 */ /* 0x000ea2000c2e1d00 */
[----:B------:R-:W-:Y:S02]  /*0f10*/  IMAD.MOV.U32 R15, RZ, RZ, RZ ;  /* 0x000000ffff0f7224 */ /* 0x000fe400078e00ff */
[----:B------:R-:W-:-:S04]  /*0f20*/  IMAD.MOV.U32 R28, RZ, RZ, RZ ;  /* 0x000000ffff1c7224 */ /* 0x000fc800078e00ff */
[----:B------:R0:W3:Y:S04]  /*0f30*/  @!P1 LDG.E.EL R15, desc[UR4][R38.64] ;  /* 0x00000004260f9981 */ /* 0x0000e8000c2e1900 */
[----:B------:R1:W3:Y:S01]  /*0f40*/  @!P1 LDG.E.EL R28, desc[UR4][R36.64] ;  /* 0x00000004241c9981 */ /* 0x0002e2000c2e1900 */
[----:B0-----:R-:W-:Y:S01]  /*0f50*/  IMAD.WIDE R38, R26, 0x4, R30 ;  /* 0x000000041a267825 */ /* 0x001fe200078e021e */
[----:B------:R-:W-:Y:S02]  /*0f60*/  SHF.R.S32.HI R23, RZ, 0x1f, R23 ;  /* 0x0000001fff177819 */ /* 0x000fe40000011417 */
[----:B--2---:R-:W-:Y:S02]  /*0f70*/  SEL R9, R9, RZ, !P0 ;  /* 0x000000ff09097207 */ /* 0x004fe40004000000 */
[----:B------:R-:W-:-:S02]  /*0f80*/  SEL R11, R11, RZ, !P0 ;  /* 0x000000ff0b0b7207 */ /* 0x000fc40004000000 */
[----:B------:R-:W-:Y:S02]  /*0f90*/  SEL R26, R8, RZ, !P0 ;  /* 0x000000ff081a7207 */ /* 0x000fe40004000000 */
[----:B------:R-:W-:Y:S02]  /*0fa0*/  SEL R8, R10, RZ, !P0 ;  /* 0x000000ff0a087207 */ /* 0x000fe40004000000 */
[----:B------:R-:W-:Y:S02]  /*0fb0*/  SHF.R.U32.HI R10, RZ, 0x1b, R9 ;  /* 0x0000001bff0a7819 */ /* 0x000fe40000011609 */
[----:B------:R-:W-:Y:S02]  /*0fc0*/  SHF.R.U32.HI R30, RZ, 0x1b, R11 ;  /* 0x0000001bff1e7819 */ /* 0x000fe4000001160b */
[----:B------:R-:W-:Y:S02]  /*0fd0*/  LEA R31, P4, R8, UR6, 0x2 ;  /* 0x00000006081f7c11 */ /* 0x000fe4000f8810ff */
[----:B-1----:R-:W-:-:S02]  /*0fe0*/  LEA R37, P2, R26, UR6, 0x2 ;  /* 0x000000061a257c11 */ /* 0x002fc4000f8410ff */
[----:B------:R-:W-:Y:S02]  /*0ff0*/  LOP3.LUT R36, R10, 0x10, RZ, 0xc0, !PT ;  /* 0x000000100a247812 */ /* 0x000fe400078ec0ff */
[----:B------:R-:W-:Y:S02]  /*1000*/  LOP3.LUT R30, R30, 0x10, RZ, 0xc0, !PT ;  /* 0x000000101e1e7812 */ /* 0x000fe400078ec0ff */
[----:B------:R-:W-:Y:S01]  /*1010*/  LEA.HI.X R11, R8, UR7, R11, 0x2, P4 ;  /* 0x00000007080b7c11 */ /* 0x000fe2000a0f140b */
[----:B------:R-:W-:Y:S01]  /*1020*/  VIADD R8, R3, 0x200 ;  /* 0x0000020003087836 */ /* 0x000fe20000000000 */
[----:B------:R-:W-:Y:S02]  /*1030*/  LEA.HI.X R9, R26, UR7, R9, 0x2, P2 ;  /* 0x000000071a097c11 */ /* 0x000fe400090f1409 */
[C---:B------:R-:W-:Y:S02]  /*1040*/  IADD3 R36, P2, P3, R13.reuse, R37, R36 ;  /* 0x000000250d247210 */ /* 0x040fe40007b5e024 */
[----:B------:R-:W-:-:S02]  /*1050*/  IADD3 R30, P4, P5, R13, R31, R30 ;  /* 0x0000001f0d1e7210 */ /* 0x000fc40007d9e01e */
[----:B------:R-:W-:Y:S02]  /*1060*/  LEA.HI R23, R23, R8, RZ, 0x10 ;  /* 0x0000000817177211 */ /* 0x000fe400078f80ff */
[C---:B------:R-:W-:Y:S02]  /*1070*/  IADD3.X R37, R24.reuse, R9, RZ, P2, P3 ;  /* 0x0000000918257210 */ /* 0x040fe400017e64ff */
[----:B------:R-:W-:Y:S02]  /*1080*/  CS2R R8, SRZ ;  /* 0x0000000000087805 */ /* 0x000fe4000001ff00 */
[----:B------:R-:W-:Y:S02]  /*1090*/  IADD3.X R31, R24, R11, RZ, P4, P5 ;  /* 0x0000000b181f7210 */ /* 0x000fe400027ea4ff */
[----:B------:R-:W-:-:S06]  /*10a0*/  CS2R R10, SRZ ;  /* 0x00000000000a7805 */ /* 0x000fcc000001ff00 */
[----:B------:R-:W2:Y:S01]  /*10b0*/  @!P0 LDG.E.EL.128 R8, desc[UR4][R32.64] ;  /* 0x0000000420088981 */ /* 0x000ea2000c2e1d00 */
[----:B------:R-:W-:Y:S01]  /*10c0*/  IMAD.MOV.U32 R26, RZ, RZ, RZ ;  /* 0x000000ffff1a7224 */ /* 0x000fe200078e00ff */
[----:B------:R-:W-:Y:S01]  /*10d0*/  SHF.R.S32.HI R23, RZ, 0x10, R23 ;  /* 0x00000010ff177819 */ /* 0x000fe20000011417 */
[----:B------:R-:W-:-:S04]  /*10e0*/  IMAD.WIDE R38, R25, 0x4, R38 ;  /* 0x0000000419267825 */ /* 0x000fc800078e0226 */
[----:B------:R-:W-:Y:S01]  /*10f0*/  IMAD.SHL.U32 R35, R2, 0x10, RZ ;  /* 0x0000001002237824 */ /* 0x000fe200078e00ff */
[----:B------:R0:W3:Y:S01]  /*1100*/  @!P1 LDG.E.EL R26, desc[UR4][R38.64] ;  /* 0x00000004261a9981 */ /* 0x0000e2000c2e1900 */
[----:B------:R-:W-:Y:S02]  /*1110*/  IMAD.SHL.U32 R34, R23, 0x2000, RZ ;  /* 0x0000200017227824 */ /* 0x000fe400078e00ff */
[----:B------:R-:W-:-:S04]  /*1120*/  IMAD.WIDE R30, R35, 0x4, R30 ;  /* 0x00000004231e7825 */ /* 0x000fc800078e021e */
[----:B------:R-:W-:Y:S02]  /*1130*/  IMAD.MOV.U32 R29, RZ, RZ, RZ ;  /* 0x000000ffff1d7224 */ /* 0x000fe400078e00ff */
[----:B------:R-:W-:-:S05]  /*1140*/  IMAD.WIDE R30, R34, 0x4, R30 ;  /* 0x00000004221e7825 */ /* 0x000fca00078e021e */
[----:B------:R1:W3:Y:S01]  /*1150*/  @!P0 LDG.E.EL R29, desc[UR4][R30.64] ;  /* 0x000000041e1d8981 */ /* 0x0002e2000c2e1900 */
[----:B------:R-:W-:-:S04]  /*1160*/  IMAD.WIDE R36, R35, 0x4, R36 ;  /* 0x0000000423247825 */ /* 0x000fc800078e0224 */
[----:B------:R-:W-:Y:S02]  /*1170*/  IMAD.MOV.U32 R25, RZ, RZ, RZ ;  /* 0x000000ffff197224 */ /* 0x000fe400078e00ff */
[----:B------:R-:W-:-:S05]  /*1180*/  IMAD.WIDE R36, R34, 0x4, R36 ;  /* 0x0000000422247825 */ /* 0x000fca00078e0224 */
[----:B------:R0:W3:Y:S01]  /*1190*/  @!P0 LDG.E.EL R25, desc[UR4][R36.64] ;  /* 0x0000000424198981 */ /* 0x0000e2000c2e1900 */
[----:B--2---:R-:W-:Y:S02]  /*11a0*/  SEL R9, R9, RZ, !P0 ;  /* 0x000000ff09097207 */ /* 0x004fe40004000000 */
[----:B------:R-:W-:Y:S02]  /*11b0*/  SEL R40, R8, RZ, !P0 ;  /* 0x000000ff08287207 */ /* 0x000fe40004000000 */
[----:B------:R-:W-:Y:S02]  /*11c0*/  SHF.R.U32.HI R8, RZ, 0x1b, R9 ;  /* 0x0000001bff087819 */ /* 0x000fe40000011609 */
[----:B0-----:R-:W-:Y:S02]  /*11d0*/  SEL R38, R10, RZ, !P0 ;  /* 0x000000ff0a267207 */ /* 0x001fe40004000000 */
[----:B------:R-:W-:Y:S02]  /*11e0*/  LEA R10, P2, R40, UR6, 0x2 ;  /* 0x00000006280a7c11 */ /* 0x000fe4000f8410ff */
[----:B------:R-:W-:-:S02]  /*11f0*/  LOP3.LUT R8, R8, 0x10, RZ, 0xc0, !PT ;  /* 0x0000001008087812 */ /* 0x000fc400078ec0ff */
[----:B------:R-:W-:Y:S02]  /*1200*/  LEA.HI.X R9, R40, UR7, R9, 0x2, P2 ;  /* 0x0000000728097c11 */ /* 0x000fe400090f1409 */
[----:B------:R-:W-:Y:S02]  /*1210*/  SEL R11, R11, RZ, !P0 ;  /* 0x000000ff0b0b7207 */ /* 0x000fe40004000000 */
[----:B------:R-:W-:Y:S02]  /*1220*/  IADD3 R8, P2, P3, R13, R10, R8 ;  /* 0x0000000a0d087210 */ /* 0x000fe40007b5e008 */
[----:B------:R-:W-:Y:S02]  /*1230*/  SHF.R.U32.HI R10, RZ, 0x1b, R11 ;  /* 0x0000001bff0a7819 */ /* 0x000fe4000001160b */
[----:B-1----:R-:W-:Y:S02]  /*1240*/  LEA R30, P4, R38, UR6, 0x2 ;  /* 0x00000006261e7c11 */ /* 0x002fe4000f8810ff */
[----:B------:R-:W-:-:S02]  /*1250*/  IADD3.X R9, R24, R9, RZ, P2, P3 ;  /* 0x0000000918097210 */ /* 0x000fc400017e64ff */
[----:B------:R-:W-:Y:S02]  /*1260*/  LOP3.LUT R10, R10, 0x10, RZ, 0xc0, !PT ;  /* 0x000000100a0a7812 */ /* 0x000fe400078ec0ff */
[----:B------:R-:W-:Y:S01]  /*1270*/  LEA.HI.X R11, R38, UR7, R11, 0x2, P4 ;  /* 0x00000007260b7c11 */ /* 0x000fe2000a0f140b */
[----:B------:R-:W-:Y:S01]  /*1280*/  IMAD.WIDE R38, R35, 0x4, R8 ;  /* 0x0000000423267825 */ /* 0x000fe200078e0208 */
[----:B------:R-:W-:Y:S01]  /*1290*/  IADD3 R10, P5, P6, R13, R30, R10 ;  /* 0x0000001e0d0a7210 */ /* 0x000fe20007ebe00a */
[----:B------:R-:W0:Y:S01]  /*12a0*/  LDC.64 R8, c[0x0][0x238] ;  /* 0x00008e00ff087b82 */ /* 0x000e220000000a00 */
[----:B------:R-:W-:Y:S01]  /*12b0*/  SEL R20, R20, RZ, !P1 ;  /* 0x000000ff14147207 */ /* 0x000fe20004800000 */
[----:B------:R-:W-:Y:S01]  /*12c0*/  ULDC.64 UR6, c[0x0][0x248] ;  /* 0x0000920000067ab9 */ /* 0x000fe20000000a00 */
[----:B------:R-:W-:Y:S02]  /*12d0*/  IADD3.X R11, R24, R11, RZ, P5, P6 ;  /* 0x0000000b180b7210 */ /* 0x000fe40002fec4ff */
[----:B------:R-:W-:-:S04]  /*12e0*/  SHF.R.S32.HI R24, RZ, 0x1f, R3 ;  /* 0x0000001fff187819 */ /* 0x000fc80000011403 */
[----:B------:R-:W-:Y:S01]  /*12f0*/  LEA.HI R33, R24, R3, RZ, 0x3 ;  /* 0x0000000318217211 */ /* 0x000fe200078f18ff */
[----:B------:R-:W-:-:S03]  /*1300*/  IMAD.WIDE R10, R35, 0x4, R10 ;  /* 0x00000004230a7825 */ /* 0x000fc600078e020a */
[----:B------:R-:W-:Y:S01]  /*1310*/  LOP3.LUT R32, R33, 0xfffffff8, RZ, 0xc0, !PT ;  /* 0xfffffff821207812 */ /* 0x000fe200078ec0ff */
[----:B------:R-:W-:-:S04]  /*1320*/  IMAD.WIDE R38, R34, 0x4, R38 ;  /* 0x0000000422267825 */ /* 0x000fc800078e0226 */
[----:B------:R-:W-:Y:S02]  /*1330*/  IMAD.IADD R35, R3, 0x1, -R32 ;  /* 0x0000000103237824 */ /* 0x000fe400078e0a20 */
[----:B------:R-:W-:Y:S01]  /*1340*/  IMAD.WIDE R36, R34, 0x4, R10 ;  /* 0x0000000422247825 */ /* 0x000fe200078e020a */
[----:B------:R-:W-:-:S03]  /*1350*/  CS2R R10, SRZ ;  /* 0x00000000000a7805 */ /* 0x000fc6000001ff00 */
[----:B0-----:R-:W-:Y:S01]  /*1360*/  IMAD.WIDE R34, R35, 0x4, R8 ;  /* 0x0000000423227825 */ /* 0x001fe200078e0208 */
[----:B------:R-:W-:-:S06]  /*1370*/  CS2R R8, SRZ ;  /* 0x0000000000087805 */ /* 0x000fcc000001ff00 */
[----:B------:R-:W2:Y:S01]  /*1380*/  @!P1 LDG.E.EL.128 R8, desc[UR4][R34.64] ;  /* 0x0000000422089981 */ /* 0x000ea2000c2e1d00 */
[----:B------:R-:W-:Y:S02]  /*1390*/  SEL R13, R14, RZ, !P1 ;  /* 0x000000ff0e0d7207 */ /* 0x000fe40004800000 */
[----:B---3--:R-:W-:Y:S02]  /*13a0*/  SEL R12, R12, RZ, !P1 ;  /* 0x000000ff0c0c7207 */ /* 0x008fe40004800000 */
[----:B------:R-:W-:Y:S01]  /*13b0*/  SEL R15, R15, RZ, !P1 ;  /* 0x000000ff0f0f7207 */ /* 0x000fe20004800000 */
[----:B------:R-:W-:-:S04]  /*13c0*/  FADD R13, -R20, R13 ;  /* 0x0000000d140d7221 */ /* 0x000fc80000000100 */
[----:B------:R-:W-:Y:S01]  /*13d0*/  FADD R15, -R12, R15 ;  /* 0x0000000f0c0f7221 */ /* 0x000fe20000000100 */
[----:B--2---:R-:W-:Y:S02]  /*13e0*/  SEL R8, R8, RZ, !P1 ;  /* 0x000000ff08087207 */ /* 0x004fe40004800000 */
[----:B------:R-:W-:-:S03]  /*13f0*/  SEL R9, R9, RZ, !P1 ;  /* 0x000000ff09097207 */ /* 0x000fc60004800000 */
[----:B------:R-:W-:Y:S02]  /*1400*/  FFMA R20, R13, R8, R20 ;  /* 0x000000080d147223 */ /* 0x000fe40000000014 */
[----:B------:R-:W-:Y:S01]  /*1410*/  FFMA R32, R15, R9, R12 ;  /* 0x000000090f207223 */ /* 0x000fe2000000000c */
[----:B------:R-:W-:Y:S02]  /*1420*/  CS2R R12, SRZ ;  /* 0x00000000000c7805 */ /* 0x000fe4000001ff00 */
[----:B------:R-:W-:-:S06]  /*1430*/  CS2R R14, SRZ ;  /* 0x00000000000e7805 */ /* 0x000fcc000001ff00 */
[----:B------:R-:W2:Y:S01]  /*1440*/  @!P0 LDG.E.EL.128 R12, desc[UR4][R34.64] ;  /* 0x00000004220c8981 */ /* 0x000ea2000c2e1d00 */
[----:B------:R-:W-:Y:S02]  /*1450*/  SEL R21, R21, RZ, !P1 ;  /* 0x000000ff15157207 */ /* 0x000fe40004800000 */
[----:B------:R-:W-:Y:S02]  /*1460*/  CS2R R30, SRZ ;  /* 0x00000000001e7805 */ /* 0x000fe4000001ff00 */
[----:B------:R-:W-:Y:S02]  /*1470*/  SEL R28, R28, RZ, !P1 ;  /* 0x000000ff1c1c7207 */ /* 0x000fe40004800000 */
[----:B------:R-:W-:-:S03]  /*1480*/  SEL R10, R10, RZ, !P1 ;  /* 0x000000ff0a0a7207 */ /* 0x000fc60004800000 */
[----:B------:R-:W-:Y:S01]  /*1490*/  FADD R28, -R21, R28 ;  /* 0x0000001c151c7221 */ /* 0x000fe20000000100 */
[----:B------:R0:W3:Y:S01]  /*14a0*/  @!P0 LDG.E.EL R31, desc[UR4][R38.64] ;  /* 0x00000004261f8981 */ /* 0x0000e2000c2e1900 */
[----:B----4-:R-:W-:Y:S02]  /*14b0*/  SEL R9, R7, RZ, !P0 ;  /* 0x000000ff07097207 */ /* 0x010fe40004000000 */
[----:B------:R-:W-:Y:S01]  /*14c0*/  FFMA R21, R28, R10, R21 ;  /* 0x0000000a1c157223 */ /* 0x000fe20000000015 */
[----:B------:R-:W-:Y:S01]  /*14d0*/  LEA.HI R10, R6, R6, RZ, 0x3 ;  /* 0x00000006060a7211 */ /* 0x000fe200078f18ff */
[----:B------:R-:W4:Y:S01]  /*14e0*/  @!P0 LDG.E.EL R30, desc[UR4][R36.64] ;  /* 0x00000004241e8981 */ /* 0x000f22000c2e1900 */
[----:B------:R-:W1:Y:S08]  /*14f0*/  LDC.64 R6, c[0x0][0x240] ;  /* 0x00009000ff067b82 */ /* 0x000e700000000a00 */
[----:B0-----:R-:W0:Y:S01]  /*1500*/  LDC.64 R38, c[0x0][0x210] ;  /* 0x00008400ff267b82 */ /* 0x001e220000000a00 */
[----:B------:R-:W-:-:S02]  /*1510*/  SEL R8, R25, RZ, !P0 ;  /* 0x000000ff19087207 */ /* 0x000fc40004000000 */
[----:B------:R-:W-:Y:S02]  /*1520*/  SEL R19, R19, RZ, !P1 ;  /* 0x000000ff13137207 */ /* 0x000fe40004800000 */
[----:B------:R-:W-:Y:S01]  /*1530*/  SEL R26, R26, RZ, !P1 ;  /* 0x000000ff1a1a7207 */ /* 0x000fe20004800000 */
[----:B------:R-:W-:Y:S01]  /*1540*/  FADD R8, -R9, R8 ;  /* 0x0000000809087221 */ /* 0x000fe20000000100 */
[----:B------:R-:W-:Y:S02]  /*1550*/  SEL R11, R11, RZ, !P1 ;  /* 0x000000ff0b0b7207 */ /* 0x000fe40004800000 */
[----:B------:R-:W-:Y:S01]  /*1560*/  SHF.R.S32.HI R41, RZ, 0x3, R33 ;  /* 0x00000003ff297819 */ /* 0x000fe20000011421 */
[----:B------:R-:W-:Y:S01]  /*1570*/  FADD R26, -R19, R26 ;  /* 0x0000001a131a7221 */ /* 0x000fe20000000100 */
[----:B------:R-:W-:Y:S02]  /*1580*/  LOP3.LUT R10, R10, 0xfffffff8, RZ, 0xc0, !PT ;  /* 0xfffffff80a0a7812 */ /* 0x000fe400078ec0ff */
[----:B------:R-:W-:Y:S01]  /*1590*/  SEL R25, R18, RZ, !P0 ;  /* 0x000000ff12197207 */ /* 0x000fe20004000000 */
[----:B------:R-:W-:-:S02]  /*15a0*/  FFMA R19, R26, R11, R19 ;  /* 0x0000000b1a137223 */ /* 0x000fc40000000013 */
[----:B------:R-:W-:Y:S01]  /*15b0*/  IMAD.IADD R41, R41, 0x1, -R10 ;  /* 0x0000000129297824 */ /* 0x000fe200078e0a0a */
[----:B------:R-:W-:-:S03]  /*15c0*/  CS2R R10, SRZ ;  /* 0x00000000000a7805 */ /* 0x000fc6000001ff00 */
[----:B-1----:R-:W-:Y:S01]  /*15d0*/  IMAD.WIDE R40, R41, 0x4, R6 ;  /* 0x0000000429287825 */ /* 0x002fe200078e0206 */
[----:B--2---:R-:W-:-:S05]  /*15e0*/  SEL R12, R12, RZ, !P0 ;  /* 0x000000ff0c0c7207 */ /* 0x004fca0004000000 */
[----:B------:R-:W-:Y:S01]  /*15f0*/  FFMA R28, R8, R12, R9 ;  /* 0x0000000c081c7223 */ /* 0x000fe20000000009 */
[----:B------:R-:W-:Y:S02]  /*1600*/  SEL R12, R29, RZ, !P0 ;  /* 0x000000ff1d0c7207 */ /* 0x000fe40004000000 */
[----:B------:R-:W-:Y:S02]  /*1610*/  CS2R R8, SRZ ;  /* 0x0000000000087805 */ /* 0x000fe4000001ff00 */
[----:B------:R-:W-:Y:S01]  /*1620*/  SEL R18, R13, RZ, !P0 ;  /* 0x000000ff0d127207 */ /* 0x000fe20004000000 */
[----:B------:R-:W-:Y:S01]  /*1630*/  FADD R26, -R25, R12 ;  /* 0x0000000c191a7221 */ /* 0x000fe20000000100 */
[----:B0-----:R-:W-:-:S04]  /*1640*/  IMAD.WIDE R12, R22, 0x4, R38 ;  /* 0x00000004160c7825 */ /* 0x001fc800078e0226 */
[----:B------:R-:W-:Y:S01]  /*1650*/  IMAD.MOV.U32 R22, RZ, RZ, RZ ;  /* 0x000000ffff167224 */ /* 0x000fe200078e00ff */
[----:B------:R0:W2:Y:S05]  /*1660*/  @!P1 LDG.E.128 R8, desc[UR4][R12.64] ;  /* 0x000000040c089981 */ /* 0x0000aa000c1e1d00 */
[----:B------:R-:W2:Y:S01]  /*1670*/  @!P1 LDG.E.EL R22, desc[UR4][R40.64] ;  /* 0x0000000428169981 */ /* 0x000ea2000c2e1900 */
[----:B------:R-:W-:Y:S01]  /*1680*/  IMAD.WIDE R6, R5, 0x4, R6 ;  /* 0x0000000405067825 */ /* 0x000fe200078e0206 */
[----:B------:R-:W-:Y:S02]  /*1690*/  SHF.R.S32.HI R5, RZ, 0x1f, R0 ;  /* 0x0000001fff057819 */ /* 0x000fe40000011400 */
[----:B------:R-:W-:-:S02]  /*16a0*/  LEA.HI R0, R24, R3, RZ, 0x6 ;  /* 0x0000000318007211 */ /* 0x000fc400078f30ff */
[----:B------:R-:W-:Y:S02]  /*16b0*/  LEA.HI R5, R5, R4, RZ, 0xa ;  /* 0x0000000405057211 */ /* 0x000fe400078f50ff */
[----:B------:R-:W-:Y:S02]  /*16c0*/  LEA.HI R24, R24, R3, RZ, 0x10 ;  /* 0x0000000318187211 */ /* 0x000fe400078f80ff */
[----:B------:R-:W-:Y:S02]  /*16d0*/  SHF.R.S32.HI R4, RZ, 0x6, R0 ;  /* 0x00000006ff047819 */ /* 0x000fe40000011400 */
[----:B------:R-:W-:Y:S01]  /*16e0*/  LOP3.LUT R5, R5, 0xfffffc00, RZ, 0xc0, !PT ;  /* 0xfffffc0005057812 */ /* 0x000fe200078ec0ff */
[----:B------:R-:W-:Y:S01]  /*16f0*/  FFMA R18, R26, R18, R25 ;  /* 0x000000121a127223 */ /* 0x000fe20000000019 */
[----:B------:R-:W-:Y:S02]  /*1700*/  SEL R16, R16, RZ, !P0 ;  /* 0x000000ff10107207 */ /* 0x000fe40004000000 */
[----:B----4-:R-:W-:Y:S01]  /*1710*/  SEL R25, R30, RZ, !P0 ;  /* 0x000000ff1e197207 */ /* 0x010fe20004000000 */
[----:B------:R-:W-:Y:S01]  /*1720*/  IMAD.IADD R4, R4, 0x1, -R5 ;  /* 0x0000000104047824 */ /* 0x000fe200078e0a05 */
[----:B------:R-:W-:-:S02]  /*1730*/  SHF.R.S32.HI R24, RZ, 0x10, R24 ;  /* 0x00000010ff187819 */ /* 0x000fc40000011418 */
[----:B------:R-:W-:Y:S01]  /*1740*/  LOP3.LUT R0, R0, 0xffffffc0, RZ, 0xc0, !PT ;  /* 0xffffffc000007812 */ /* 0x000fe200078ec0ff */
[----:B------:R-:W-:Y:S01]  /*1750*/  IMAD.MOV.U32 R36, RZ, RZ, RZ ;  /* 0x000000ffff247224 */ /* 0x000fe200078e00ff */
[----:B-----5:R-:W-:Y:S02]  /*1760*/  SEL R17, R17, RZ, !P0 ;  /* 0x000000ff11117207 */ /* 0x020fe40004000000 */
[----:B------:R-:W-:Y:S02]  /*1770*/  CS2R R34, SRZ ;  /* 0x0000000000227805 */ /* 0x000fe4000001ff00 */
[----:B---3--:R-:W-:Y:S01]  /*1780*/  SEL R26, R31, RZ, !P0 ;  /* 0x000000ff1f1a7207 */ /* 0x008fe20004000000 */
[----:B------:R-:W-:Y:S01]  /*1790*/  IMAD.MOV.U32 R33, RZ, RZ, RZ ;  /* 0x000000ffff217224 */ /* 0x000fe200078e00ff */
[----:B------:R-:W-:Y:S01]  /*17a0*/  SEL R15, R15, RZ, !P0 ;  /* 0x000000ff0f0f7207 */ /* 0x000fe20004000000 */
[----:B------:R-:W-:Y:S01]  /*17b0*/  FADD R25, -R16, R25 ;  /* 0x0000001910197221 */ /* 0x000fe20000000100 */
[----:B------:R-:W-:-:S02]  /*17c0*/  IMAD.SHL.U32 R24, R24, 0x8000, RZ ;  /* 0x0000800018187824 */ /* 0x000fc400078e00ff */
[----:B------:R-:W-:Y:S02]  /*17d0*/  IMAD.IADD R0, R3, 0x1, -R0 ;  /* 0x0000000103007824 */ /* 0x000fe400078e0a00 */
[----:B------:R-:W-:Y:S01]  /*17e0*/  IMAD.SHL.U32 R5, R4, 0x40, RZ ;  /* 0x0000004004057824 */ /* 0x000fe200078e00ff */
[----:B------:R-:W-:Y:S01]  /*17f0*/  SEL R14, R14, RZ, !P0 ;  /* 0x000000ff0e0e7207 */ /* 0x000fe20004000000 */
[----:B------:R-:W-:Y:S01]  /*1800*/  FADD R26, -R17, R26 ;  /* 0x0000001a111a7221 */ /* 0x000fe20000000100 */
[----:B------:R-:W-:Y:S01]  /*1810*/  FFMA R30, R25, R15, R16 ;  /* 0x0000000f191e7223 */ /* 0x000fe20000000010 */
[----:B------:R-:W-:Y:S01]  /*1820*/  ISETP.GT.AND P2, PT, R4, 0x1ff, PT ;  /* 0x000001ff0400780c */ /* 0x000fe20003f44270 */
[----:B------:R-:W3:Y:S01]  /*1830*/  @!P0 LDG.E.EL R36, desc[UR4][R6.64] ;  /* 0x0000000406248981 */ /* 0x000ee2000c2e1900 */
[----:B------:R-:W-:Y:S01]  /*1840*/  IMAD.SHL.U32 R25, R23, 0x8000, RZ ;  /* 0x0000800017197824 */ /* 0x000fe200078e00ff */
[----:B------:R-:W-:Y:S02]  /*1850*/  IADD3 R4, P3, P4, R5, R0, R24 ;  /* 0x0000000005047210 */ /* 0x000fe40007c7e018 */
[----:B------:R-:W4:Y:S01]  /*1860*/  @!P0 LDG.E.EL R35, desc[UR4][R6.64] ;  /* 0x0000000406238981 */ /* 0x000f22000c2e1900 */
[----:B------:R-:W-:-:S02]  /*1870*/  SHF.R.S32.HI R5, RZ, 0x1f, R5 ;  /* 0x0000001fff057819 */ /* 0x000fc40000011405 */
[----:B------:R-:W-:Y:S01]  /*1880*/  SHF.R.S32.HI R23, RZ, 0x1f, R0 ;  /* 0x0000001fff177819 */ /* 0x000fe20000011400 */
[----:B------:R-:W5:Y:S01]  /*1890*/  @!P0 LDG.E.EL R33, desc[UR4][R6.64] ;  /* 0x0000000406218981 */ /* 0x000f62000c2e1900 */
[----:B------:R-:W-:-:S03]  /*18a0*/  FFMA R31, R26, R14, R17 ;  /* 0x0000000e1a1f7223 */ /* 0x000fc60000000011 */
[----:B------:R1:W5:Y:S01]  /*18b0*/  @!P0 LDG.E.EL R34, desc[UR4][R6.64] ;  /* 0x0000000406228981 */ /* 0x000362000c2e1900 */
[----:B------:R-:W-:Y:S02]  /*18c0*/  CS2R R16, SRZ ;  /* 0x0000000000107805 */ /* 0x000fe4000001ff00 */
[----:B0-----:R-:W-:Y:S02]  /*18d0*/  CS2R R12, SRZ ;  /* 0x00000000000c7805 */ /* 0x001fe4000001ff00 */
[----:B------:R-:W-:Y:S01]  /*18e0*/  CS2R R14, SRZ ;  /* 0x00000000000e7805 */ /* 0x000fe2000001ff00 */
[----:B------:R-:W-:Y:S01]  /*18f0*/  IMAD.WIDE R38, R27, 0x4, R38 ;  /* 0x000000041b267825 */ /* 0x000fe200078e0226 */
[----:B------:R-:W5:Y:S01]  /*1900*/  @!P1 LDG.E.EL R16, desc[UR4][R40.64] ;  /* 0x0000000428109981 */ /* 0x000f62000c2e1900 */
[----:B-1----:R-:W-:Y:S02]  /*1910*/  SHF.R.S32.HI R6, RZ, 0x1f, R24 ;  /* 0x0000001fff067819 */ /* 0x002fe40000011418 */
[----:B------:R-:W-:Y:S01]  /*1920*/  IMAD.SHL.U32 R7, R2, 0x40, RZ ;  /* 0x0000004002077824 */ /* 0x000fe200078e00ff */
[----:B------:R-:W-:Y:S01]  /*1930*/  SHF.R.S32.HI R24, RZ, 0x1f, R25 ;  /* 0x0000001fff187819 */ /* 0x000fe20000011419 */
[----:B------:R0:W5:Y:S01]  /*1940*/  @!P0 LDG.E.128 R12, desc[UR4][R38.64] ;  /* 0x00000004260c8981 */ /* 0x000162000c1e1d00 */
[----:B------:R-:W-:-:S02]  /*1950*/  IADD3.X R5, R5, R23, R6, P3, P4 ;  /* 0x0000001705057210 */ /* 0x000fc40001fe8406 */
[----:B------:R-:W-:Y:S01]  /*1960*/  IADD3 R0, P3, P4, R7, R0, R25 ;  /* 0x0000000007007210 */ /* 0x000fe20007c7e019 */
[----:B------:R-:W-:Y:S01]  /*1970*/  IMAD.MOV.U32 R29, RZ, RZ, RZ ;  /* 0x000000ffff1d7224 */ /* 0x000fe200078e00ff */
[----:B------:R-:W-:Y:S01]  /*1980*/  SHF.R.S32.HI R6, RZ, 0x1f, R7 ;  /* 0x0000001fff067819 */ /* 0x000fe20000011407 */
[----:B------:R-:W5:Y:S03]  /*1990*/  @!P1 LDG.E.EL R17, desc[UR4][R40.64] ;  /* 0x0000000428119981 */ /* 0x000f66000c2e1900 */
[----:B------:R-:W-:Y:S01]  /*19a0*/  IADD3.X R23, R6, R23, R24, P3, P4 ;  /* 0x0000001706177210 */ /* 0x000fe20001fe8418 */
[----:B------:R-:W5:Y:S01]  /*19b0*/  @!P1 LDG.E.EL R29, desc[UR4][R40.64] ;  /* 0x00000004281d9981 */ /* 0x000f62000c2e1900 */
[----:B0-----:R-:W-:-:S04]  /*19c0*/  LEA R38, P3, R4, UR6, 0x2 ;  /* 0x0000000604267c11 */ /* 0x001fc8000f8610ff */
[----:B------:R-:W-:Y:S02]  /*19d0*/  LEA.HI.X R39, R4, UR7, R5, 0x2, P3 ;  /* 0x0000000704277c11 */ /* 0x000fe400098f1405 */
[----:B------:R-:W-:Y:S02]  /*19e0*/  ISETP.GT.AND P3, PT, R2, 0x1ff, PT ;  /* 0x000001ff0200780c */ /* 0x000fe40003f64270 */
[----:B------:R-:W-:Y:S01]  /*19f0*/  CS2R R4, SRZ ;  /* 0x0000000000047805 */ /* 0x000fe2000001ff00 */
[----:B------:R-:W-:Y:S02]  /*1a00*/  IMAD.MOV.U32 R6, RZ, RZ, RZ ;  /* 0x000000ffff067224 */ /* 0x000fe400078e00ff */
[----:B------:R-:W-:Y:S01]  /*1a10*/  IMAD.MOV.U32 R7, RZ, RZ, RZ ;  /* 0x000000ffff077224 */ /* 0x000fe200078e00ff */
[----:B------:R-:W-:Y:S01]  /*1a20*/  CS2R R26, SRZ ;  /* 0x00000000001a7805 */ /* 0x000fe2000001ff00 */
[----:B------:R-:W-:-:S04]  /*1a30*/  IMAD.MOV.U32 R24, RZ, RZ, RZ ;  /* 0x000000ffff187224 */ /* 0x000fc800078e00ff */
[----:B------:R-:W5:Y:S01]  /*1a40*/  @P2 LDG.E.128 R4, desc[UR4][R38.64+-0x20000] ;  /* 0xfe00000426042981 */ /* 0x000f62000c1e1d00 */
[----:B--2---:R-:W-:Y:S02]  /*1a50*/  SEL R25, R8, RZ, !P1 ;  /* 0x000000ff08197207 */ /* 0x004fe40004800000 */
[----:B------:R-:W-:-:S03]  /*1a60*/  SEL R2, R22, RZ, !P1 ;  /* 0x000000ff16027207 */ /* 0x000fc60004800000 */
[----:B------:R-:W-:Y:S01]  /*1a70*/  FADD R20, -R25, R20 ;  /* 0x0000001419147221 */ /* 0x000fe20000000100 */
[----:B------:R-:W-:-:S04]  /*1a80*/  LEA R22, P4, R0, UR6, 0x2 ;  /* 0x0000000600167c11 */ /* 0x000fc8000f8810ff */
[----:B------:R-:W-:Y:S01]  /*1a90*/  LEA.HI.X R23, R0, UR7, R23, 0x2, P4 ;  /* 0x0000000700177c11 */ /* 0x000fe2000a0f1417 */
[----:B------:R-:W-:Y:S01]  /*1aa0*/  FFMA R0, R20, R2, R25 ;  /* 0x0000000214007223 */ /* 0x000fe20000000019 */
[----:B------:R-:W-:-:S06]  /*1ab0*/  IMAD.MOV.U32 R25, RZ, RZ, RZ ;  /* 0x000000ffff197224 */ /* 0x000fcc00078e00ff */
[----:B------:R0:W2:Y:S01]  /*1ac0*/  @P3 LDG.E.128 R24, desc[UR4][R22.64+-0x20000] ;  /* 0xfe00000416183981 */ /* 0x0000a2000c1e1d00 */
[----:B------:R-:W-:Y:S02]  /*1ad0*/  SEL R37, R9, RZ, !P1 ;  /* 0x000000ff09257207 */ /* 0x000fe40004800000 */
[----:B------:R-:W1:Y:S03]  /*1ae0*/  LDC.64 R8, c[0x0][0x250] ;  /* 0x00009400ff087b82 */ /* 0x000e660000000a00 */
[----:B------:R-:W-:Y:S01]  /*1af0*/  FADD R2, -R37, R32 ;  /* 0x0000002025027221 */ /* 0x000fe20000000100 */
[----:B------:R-:W-:Y:S02]  /*1b00*/  SEL R10, R10, RZ, !P1 ;  /* 0x000000ff0a0a7207 */ /* 0x000fe40004800000 */
[----:B---3--:R-:W-:Y:S02]  /*1b10*/  SEL R36, R36, RZ, !P0 ;  /* 0x000000ff24247207 */ /* 0x008fe40004000000 */
[----:B----4-:R-:W-:-:S02]  /*1b20*/  SEL R35, R35, RZ, !P0 ;  /* 0x000000ff23237207 */ /* 0x010fc40004000000 */
[----:B-----5:R-:W-:-:S05]  /*1b30*/  SEL R16, R16, RZ, !P1 ;  /* 0x000000ff10107207 */ /* 0x020fca0004800000 */
[----:B------:R-:W-:Y:S01]  /*1b40*/  FFMA R2, R2, R16, R37 ;  /* 0x0000001002027223 */ /* 0x000fe20000000025 */
[----:B------:R-:W-:Y:S01]  /*1b50*/  SEL R16, R11, RZ, !P1 ;  /* 0x000000ff0b107207 */ /* 0x000fe20004800000 */
[----:B------:R-:W-:Y:S01]  /*1b60*/  FADD R11, -R10, R21 ;  /* 0x000000150a0b7221 */ /* 0x000fe20000000100 */
[----:B0-----:R-:W-:Y:S02]  /*1b70*/  SEL R23, R12, RZ, !P0 ;  /* 0x000000ff0c177207 */ /* 0x001fe40004000000 */
[----:B------:R-:W-:Y:S01]  /*1b80*/  SEL R13, R13, RZ, !P0 ;  /* 0x000000ff0d0d7207 */ /* 0x000fe20004000000 */
[----:B------:R-:W-:Y:S01]  /*1b90*/  FADD R19, -R16, R19 ;  /* 0x0000001310137221 */ /* 0x000fe20000000100 */
[----:B------:R-:W-:Y:S02]  /*1ba0*/  SEL R17, R17, RZ, !P1 ;  /* 0x000000ff11117207 */ /* 0x000fe40004800000 */
[----:B------:R-:W-:Y:S02]  /*1bb0*/  SEL R14, R14, RZ, !P0 ;  /* 0x000000ff0e0e7207 */ /* 0x000fe40004000000 */
[----:B------:R-:W-:-:S02]  /*1bc0*/  SEL R29, R29, RZ, !P1 ;  /* 0x000000ff1d1d7207 */ /* 0x000fc40004800000 */
[----:B------:R-:W-:Y:S01]  /*1bd0*/  SEL R15, R15, RZ, !P0 ;  /* 0x000000ff0f0f7207 */ /* 0x000fe20004000000 */
[----:B------:R-:W-:Y:S01]  /*1be0*/  FADD R28, -R23, R28 ;  /* 0x0000001c171c7221 */ /* 0x000fe20000000100 */
[----:B------:R-:W-:Y:S01]  /*1bf0*/  SEL R33, R33, RZ, !P0 ;  /* 0x000000ff21217207 */ /* 0x000fe20004000000 */
[----:B------:R-:W-:Y:S01]  /*1c00*/  FFMA R11, R11, R29, R10 ;  /* 0x0000001d0b0b7223 */ /* 0x000fe2000000000a */
[----:B------:R-:W-:Y:S01]  /*1c10*/  SEL R34, R34, RZ, !P0 ;  /* 0x000000ff22227207 */ /* 0x000fe20004000000 */
[----:B------:R-:W-:Y:S01]  /*1c20*/  FFMA R10, R19, R17, R16 ;  /* 0x00000011130a7223 */ /* 0x000fe20000000010 */
[----:B------:R-:W-:Y:S01]  /*1c30*/  FADD R18, -R13, R18 ;  /* 0x000000120d127221 */ /* 0x000fe20000000100 */
[----:B------:R-:W-:Y:S01]  /*1c40*/  FADD R31, -R14, R31 ;  /* 0x0000001f0e1f7221 */ /* 0x000fe20000000100 */
[----:B------:R-:W-:Y:S01]  /*1c50*/  FADD R30, -R15, R30 ;  /* 0x0000001e0f1e7221 */ /* 0x000fe20000000100 */
[----:B-1----:R-:W-:Y:S01]  /*1c60*/  IMAD.WIDE R8, R3, 0x4, R8 ;  /* 0x0000000403087825 */ /* 0x002fe200078e0208 */
[----:B------:R-:W-:-:S02]  /*1c70*/  SEL R17, R4, RZ, P2 ;  /* 0x000000ff04117207 */ /* 0x000fc40001000000 */
[----:B------:R-:W-:Y:S02]  /*1c80*/  SEL R19, R5, RZ, P2 ;  /* 0x000000ff05137207 */ /* 0x000fe40001000000 */
[----:B------:R-:W-:Y:S02]  /*1c90*/  SEL R16, R6, RZ, P2 ;  /* 0x000000ff06107207 */ /* 0x000fe40001000000 */
[----:B------:R-:W-:Y:S01]  /*1ca0*/  SEL R21, R7, RZ, P2 ;  /* 0x000000ff07157207 */ /* 0x000fe20001000000 */
[----:B------:R-:W-:Y:S01]  /*1cb0*/  FFMA R4, R28, R36, R23 ;  /* 0x000000241c047223 */ /* 0x000fe20000000017 */
[----:B------:R-:W-:Y:S01]  /*1cc0*/  FFMA R5, R18, R35, R13 ;  /* 0x0000002312057223 */ /* 0x000fe2000000000d */
[----:B------:R-:W-:Y:S01]  /*1cd0*/  FFMA R6, R31, R33, R14 ;  /* 0x000000211f067223 */ /* 0x000fe2000000000e */
[----:B------:R-:W-:Y:S01]  /*1ce0*/  FFMA R7, R30, R34, R15 ;  /* 0x000000221e077223 */ /* 0x000fe2000000000f */
[----:B------:R-:W-:Y:S02]  /*1cf0*/  SEL R12, R0, R17, !P1 ;  /* 0x00000011000c7207 */ /* 0x000fe40004800000 */
[----:B------:R-:W-:-:S02]  /*1d00*/  SEL R13, R2, R19, !P1 ;  /* 0x00000013020d7207 */ /* 0x000fc40004800000 */
[----:B------:R-:W-:Y:S02]  /*1d10*/  SEL R14, R11, R16, !P1 ;  /* 0x000000100b0e7207 */ /* 0x000fe40004800000 */
[----:B------:R-:W-:-:S05]  /*1d20*/  SEL R15, R10, R21, !P1 ;  /* 0x000000150a0f7207 */ /* 0x000fca0004800000 */
[----:B------:R-:W-:Y:S01]  /*1d30*/  STG.E.128 desc[UR4][R8.64], R12 ;  /* 0x0000000c08007986 */ /* 0x000fe2000c101d04 */
[----:B--2---:R-:W-:Y:S02]  /*1d40*/  @P0 SEL R4, R24, RZ, P3 ;  /* 0x000000ff18040207 */ /* 0x004fe40001800000 */
[----:B------:R-:W-:Y:S02]  /*1d50*/  @P0 SEL R5, R25, RZ, P3 ;  /* 0x000000ff19050207 */ /* 0x000fe40001800000 */
[----:B------:R-:W-:Y:S02]  /*1d60*/  @P0 SEL R6, R26, RZ, P3 ;  /* 0x000000ff1a060207 */ /* 0x000fe40001800000 */
[----:B------:R-:W-:-:S05]  /*1d70*/  @P0 SEL R7, R27, RZ, P3 ;  /* 0x000000ff1b070207 */ /* 0x000fca0001800000 */
[----:B------:R-:W-:Y:S01]  /*1d80*/  STG.E.128 desc[UR4][R8.64+0x800], R4 ;  /* 0x0008000408007986 */ /* 0x000fe2000c101d04 */
[----:B------:R-:W-:Y:S05]  /*1d90*/  EXIT ;  /* 0x000000000000794d */ /* 0x000fea0003800000 */
.L_x_0:
[----:B------:R-:W-:-:S00]  /*1da0*/  BRA `(.L_x_0) ;  /* 0xfffffffc00fc7947 */ /* 0x000fc0000383ffff */
[----:B------:R-:W-:-:S00]  /*1db0*/  NOP ;  /* 0x0000000000007918 */ /* 0x000fc00000000000 */
        /* <DEDUP_REMOVED lines=12> */
.L_x_1:


//--------------------- .nv.constant0.triton_poi_fused_cat_90 --------------------------
	.section	.nv.constant0.triton_poi_fused_cat_90,"a",@progbits
	.sectionflags	@""
	.align	4
.nv.constant0.triton_poi_fused_cat_90:
	.zero		604
